	.target	sm_90a

	.elftype	@"ET_EXEC"


//--------------------- .note.nv.tkinfo           --------------------------
	.section	.note.nv.tkinfo,"",@"SHT_NOTE"
	.sectionflags	@"SHF_NOTE_NV_TKINFO"
	.tkinfo
        /*0018*/ 	.word	0x00000002
        /*0030*/ 	.string	""
        /*0030*/ 	.string	"ptxas"
        /*0030*/ 	.string	"Cuda compilation tools, release 13.0, V13.0.88"
        /*0030*/ 	.string	"Build cuda_13.0.r13.0/compiler.36424714_0"
        /*0030*/ 	.string	"-v  -suppress-debug-info  -lineinfo  -arch sm_90a "



//--------------------- .note.nv.cuinfo           --------------------------
	.section	.note.nv.cuinfo,"",@"SHT_NOTE"
	.sectionflags	@"SHF_NOTE_NV_CUINFO"
        /*0018*/ 	.short	0x0002
        /*001a*/ 	.short	0x005a
        /*001c*/ 	.short	0x0082
	.zero		2


//--------------------- .nv.info                  --------------------------
	.section	.nv.info,"",@"SHT_CUDA_INFO"
	.align	4


	//----- nvinfo : EIATTR_REGCOUNT
	.align		4
        /*0000*/ 	.byte	0x04, 0x2f
        /*0002*/ 	.short	(.L_1 - .L_0)
	.align		4
.L_0:
        /*0004*/ 	.word	index@(matmul_kernel)
        /*0008*/ 	.word	0x000000a8


	//----- nvinfo : EIATTR_FRAME_SIZE
	.align		4
.L_1:
        /*000c*/ 	.byte	0x04, 0x11
        /*000e*/ 	.short	(.L_3 - .L_2)
	.align		4
.L_2:
        /*0010*/ 	.word	index@(matmul_kernel)
        /*0014*/ 	.word	0x00000000


	//----- nvinfo : EIATTR_MIN_STACK_SIZE
	.align		4
.L_3:
        /*0018*/ 	.byte	0x04, 0x12
        /*001a*/ 	.short	(.L_5 - .L_4)
	.align		4
.L_4:
        /*001c*/ 	.word	index@(matmul_kernel)
        /*0020*/ 	.word	0x00000000
.L_5:


//--------------------- .nv.compat                --------------------------
	.section	.nv.compat,"",@"SHT_CUDA_COMPAT_INFO"
	.align	4
        /*0000*/ 	.byte	0x02, 0x09, 0x01, 0x00, 0x02, 0x02, 0x02, 0x00, 0x02, 0x05, 0x05, 0x00, 0x03, 0x07, 0x01, 0x01
        /*0010*/ 	.byte	0x02, 0x03, 0x00, 0x00, 0x02, 0x06, 0x01, 0x00, 0x04, 0x0b, 0x08, 0x00, 0x00, 0x00, 0x00, 0x00
        /*0020*/ 	.byte	0x00, 0x00, 0x00, 0x00


//--------------------- .nv.info.matmul_kernel    --------------------------
	.section	.nv.info.matmul_kernel,"",@"SHT_CUDA_INFO"
	.sectionflags	@""
	.align	4


	//----- nvinfo : EIATTR_CUDA_API_VERSION
	.align		4
        /*0000*/ 	.byte	0x04, 0x37
        /*0002*/ 	.short	(.L_7 - .L_6)
.L_6:
        /*0004*/ 	.word	0x00000082


	//----- nvinfo : EIATTR_KPARAM_INFO
	.align		4
.L_7:
        /*0008*/ 	.byte	0x04, 0x17
        /*000a*/ 	.short	(.L_9 - .L_8)
.L_8:
        /*000c*/ 	.word	0x00000000
        /*0010*/ 	.short	0x000d
        /*0012*/ 	.short	0x0048
        /*0014*/ 	.byte	0x00, 0xf4, 0x21, 0x00


	//----- nvinfo : EIATTR_KPARAM_INFO
	.align		4
.L_9:
        /*0018*/ 	.byte	0x04, 0x17
        /*001a*/ 	.short	(.L_11 - .L_10)
.L_10:
        /*001c*/ 	.word	0x00000000
        /*0020*/ 	.short	0x000c
        /*0022*/ 	.short	0x0040
        /*0024*/ 	.byte	0x00, 0xf4, 0x21, 0x00


	//----- nvinfo : EIATTR_KPARAM_INFO
	.align		4
.L_11:
        /*0028*/ 	.byte	0x04, 0x17
        /*002a*/ 	.short	(.L_13 - .L_12)
.L_12:
        /*002c*/ 	.word	0x00000000
        /*0030*/ 	.short	0x000b
        /*0032*/ 	.short	0x0038
        /*0034*/ 	.byte	0x00, 0xf0, 0x11, 0x00


	//----- nvinfo : EIATTR_KPARAM_INFO
	.align		4
.L_13:
        /*0038*/ 	.byte	0x04, 0x17
        /*003a*/ 	.short	(.L_15 - .L_14)
.L_14:
        /*003c*/ 	.word	0x00000000
        /*0040*/ 	.short	0x000a
        /*0042*/ 	.short	0x0034
        /*0044*/ 	.byte	0x00, 0xf0, 0x11, 0x00


	//----- nvinfo : EIATTR_KPARAM_INFO
	.align		4
.L_15:
        /*0048*/ 	.byte	0x04, 0x17
        /*004a*/ 	.short	(.L_17 - .L_16)
.L_16:
        /*004c*/ 	.word	0x00000000
        /*0050*/ 	.short	0x0009
        /*0052*/ 	.short	0x0030
        /*0054*/ 	.byte	0x00, 0xf0, 0x11, 0x00


	//----- nvinfo : EIATTR_KPARAM_INFO
	.align		4
.L_17:
        /*0058*/ 	.byte	0x04, 0x17
        /*005a*/ 	.short	(.L_19 - .L_18)
.L_18:
        /*005c*/ 	.word	0x00000000
        /*0060*/ 	.short	0x0008
        /*0062*/ 	.short	0x002c
        /*0064*/ 	.byte	0x00, 0xf0, 0x11, 0x00


	//----- nvinfo : EIATTR_KPARAM_INFO
	.align		4
.L_19:
        /*0068*/ 	.byte	0x04, 0x17
        /*006a*/ 	.short	(.L_21 - .L_20)
.L_20:
        /*006c*/ 	.word	0x00000000
        /*0070*/ 	.short	0x0007
        /*0072*/ 	.short	0x0028
        /*0074*/ 	.byte	0x00, 0xf0, 0x11, 0x00


	//----- nvinfo : EIATTR_KPARAM_INFO
	.align		4
.L_21:
        /*0078*/ 	.byte	0x04, 0x17
        /*007a*/ 	.short	(.L_23 - .L_22)
.L_22:
        /*007c*/ 	.word	0x00000000
        /*0080*/ 	.short	0x0006
        /*0082*/ 	.short	0x0024
        /*0084*/ 	.byte	0x00, 0xf0, 0x11, 0x00


	//----- nvinfo : EIATTR_KPARAM_INFO
	.align		4
.L_23:
        /*0088*/ 	.byte	0x04, 0x17
        /*008a*/ 	.short	(.L_25 - .L_24)
.L_24:
        /*008c*/ 	.word	0x00000000
        /*0090*/ 	.short	0x0005
        /*0092*/ 	.short	0x0020
        /*0094*/ 	.byte	0x00, 0xf0, 0x11, 0x00


	//----- nvinfo : EIATTR_KPARAM_INFO
	.align		4
.L_25:
        /*0098*/ 	.byte	0x04, 0x17
        /*009a*/ 	.short	(.L_27 - .L_26)
.L_26:
        /*009c*/ 	.word	0x00000000
        /*00a0*/ 	.short	0x0004
        /*00a2*/ 	.short	0x001c
        /*00a4*/ 	.byte	0x00, 0xf0, 0x11, 0x00


	//----- nvinfo : EIATTR_KPARAM_INFO
	.align		4
.L_27:
        /*00a8*/ 	.byte	0x04, 0x17
        /*00aa*/ 	.short	(.L_29 - .L_28)
.L_28:
        /*00ac*/ 	.word	0x00000000
        /*00b0*/ 	.short	0x0003
        /*00b2*/ 	.short	0x0018
        /*00b4*/ 	.byte	0x00, 0xf0, 0x11, 0x00


	//----- nvinfo : EIATTR_KPARAM_INFO
	.align		4
.L_29:
        /*00b8*/ 	.byte	0x04, 0x17
        /*00ba*/ 	.short	(.L_31 - .L_30)
.L_30:
        /*00bc*/ 	.word	0x00000000
        /*00c0*/ 	.short	0x0002
        /*00c2*/ 	.short	0x0010
        /*00c4*/ 	.byte	0x00, 0xf4, 0x21, 0x00


	//----- nvinfo : EIATTR_KPARAM_INFO
	.align		4
.L_31:
        /*00c8*/ 	.byte	0x04, 0x17
        /*00ca*/ 	.short	(.L_33 - .L_32)
.L_32:
        /*00cc*/ 	.word	0x00000000
        /*00d0*/ 	.short	0x0001
        /*00d2*/ 	.short	0x0008
        /*00d4*/ 	.byte	0x00, 0xf4, 0x21, 0x00


	//----- nvinfo : EIATTR_KPARAM_INFO
	.align		4
.L_33:
        /*00d8*/ 	.byte	0x04, 0x17
        /*00da*/ 	.short	(.L_35 - .L_34)
.L_34:
        /*00dc*/ 	.word	0x00000000
        /*00e0*/ 	.short	0x0000
        /*00e2*/ 	.short	0x0000
        /*00e4*/ 	.byte	0x00, 0xf4, 0x21, 0x00


	//----- nvinfo : EIATTR_SPARSE_MMA_MASK
	.align		4
.L_35:
        /*00e8*/ 	.byte	0x03, 0x50
        /*00ea*/ 	.short	0x0000


	//----- nvinfo : EIATTR_MAXREG_COUNT
	.align		4
        /*00ec*/ 	.byte	0x03, 0x1b
        /*00ee*/ 	.short	0x00ff


	//----- nvinfo : EIATTR_NUM_BARRIERS
	.align		4
        /*00f0*/ 	.byte	0x02, 0x4c
        /*00f2*/ 	.byte	0x01
	.zero		1


	//----- nvinfo : EIATTR_MERCURY_ISA_VERSION
	.align		4
        /*00f4*/ 	.byte	0x03, 0x5f
        /*00f6*/ 	.short	0x0101


	//----- nvinfo : EIATTR_EXIT_INSTR_OFFSETS
	.align		4
        /*00f8*/ 	.byte	0x04, 0x1c
        /*00fa*/ 	.short	(.L_37 - .L_36)


	//   ....[0]....
.L_36:
        /*00fc*/ 	.word	0x00005220


	//   ....[1]....
        /*0100*/ 	.word	0x00005240


	//----- nvinfo : EIATTR_REQNTID
	.align		4
.L_37:
        /*0104*/ 	.byte	0x04, 0x10
        /*0106*/ 	.short	(.L_39 - .L_38)
.L_38:
        /*0108*/ 	.word	0x00000080
        /*010c*/ 	.word	0x00000001
        /*0110*/ 	.word	0x00000001


	//----- nvinfo : EIATTR_CBANK_PARAM_SIZE
	.align		4
.L_39:
        /*0114*/ 	.byte	0x03, 0x19
        /*0116*/ 	.short	0x0050


	//----- nvinfo : EIATTR_PARAM_CBANK
	.align		4
        /*0118*/ 	.byte	0x04, 0x0a
        /*011a*/ 	.short	(.L_41 - .L_40)
	.align		4
.L_40:
        /*011c*/ 	.word	index@(.nv.constant0.matmul_kernel)
        /*0120*/ 	.short	0x0210
        /*0122*/ 	.short	0x0050


	//----- nvinfo : EIATTR_SW_WAR
	.align		4
.L_41:
        /*0124*/ 	.byte	0x04, 0x36
        /*0126*/ 	.short	(.L_43 - .L_42)
.L_42:
        /*0128*/ 	.word	0x00000008
.L_43:


//--------------------- .nv.callgraph             --------------------------
	.section	.nv.callgraph,"",@"SHT_CUDA_CALLGRAPH"
	.align	4
	.sectionentsize	8
	.align		4
        /*0000*/ 	.word	0x00000000
	.align		4
        /*0004*/ 	.word	0xffffffff
	.align		4
        /*0008*/ 	.word	0x00000000
	.align		4
        /*000c*/ 	.word	0xfffffffe
	.align		4
        /*0010*/ 	.word	0x00000000
	.align		4
        /*0014*/ 	.word	0xfffffffd
	.align		4
        /*0018*/ 	.word	0x00000000
	.align		4
        /*001c*/ 	.word	0xfffffffc


//--------------------- .text.matmul_kernel       --------------------------
	.section	.text.matmul_kernel,"ax",@progbits
	.align	128
        .global         matmul_kernel
        .type           matmul_kernel,@function
        .size           matmul_kernel,(.L_x_3 - matmul_kernel)
        .other          matmul_kernel,@"STO_CUDA_ENTRY STV_DEFAULT"
matmul_kernel:
.text.matmul_kernel:
[----:B------:R-:W-:Y:S08]  /*0000*/  LDC R1, c[0x0][0x28] ;  /* 0x00000a00ff017b82 */ /* 0x000ff00000000800 */
[----:B------:R-:W0:Y:S01]  /*0010*/  LDC.64 R16, c[0x0][0x228] ;  /* 0x00008a00ff107b82 */ /* 0x000e220000000a00 */
[----:B------:R-:W1:Y:S01]  /*0020*/  S2R R5, SR_CTAID.X ;  /* 0x0000000000057919 */ /* 0x000e620000002500 */
[----:B------:R-:W-:Y:S01]  /*0030*/  ULDC UR5, c[0x0][0x230] ;  /* 0x00008c0000057ab9 */ /* 0x000fe20000000800 */
[----:B------:R-:W-:Y:S01]  /*0040*/  UMOV UR4, 0x400 ;  /* 0x0000040000047882 */ /* 0x000fe20000000000 */
[----:B------:R-:W-:Y:S01]  /*0050*/  UIADD3 UR5, UR5, 0x7f, URZ ;  /* 0x0000007f05057890 */ /* 0x000fe2000fffe03f */
[----:B------:R-:W-:-:S03]  /*0060*/  ULDC.64 UR30, c[0x0][0x208] ;  /* 0x00008200001e7ab9 */ /* 0x000fc60000000a00 */
[----:B------:R-:W2:Y:S01]  /*0070*/  S2UR UR6, SR_CgaCtaId ;  /* 0x00000000000679c3 */ /* 0x000ea20000008800 */
[----:B------:R-:W-:Y:S01]  /*0080*/  UISETP.GT.AND UP0, UPT, UR5, 0x7f, UPT ;  /* 0x0000007f0500788c */ /* 0x000fe2000bf04270 */
[----:B0-----:R-:W-:-:S05]  /*0090*/  VIADD R0, R17, 0x1f ;  /* 0x0000001f11007836 */ /* 0x001fca0000000000 */
[----:B------:R-:W-:Y:S01]  /*00a0*/  SHF.R.S32.HI R3, RZ, 0x1f, R0 ;  /* 0x0000001fff037819 */ /* 0x000fe20000011400 */
[----:B--2---:R-:W-:-:S03]  /*00b0*/  ULEA UR4, UR6, UR4, 0x18 ;  /* 0x0000000406047291 */ /* 0x004fc6000f8ec03f */
[----:B------:R-:W-:Y:S02]  /*00c0*/  LEA.HI R3, R3, R0, RZ, 0x5 ;  /* 0x0000000003037211 */ /* 0x000fe400078f28ff */
[----:B-1----:R-:W-:Y:S02]  /*00d0*/  IABS R8, R5 ;  /* 0x0000000500087213 */ /* 0x002fe40000000000 */
[----:B------:R-:W-:-:S05]  /*00e0*/  SHF.R.S32.HI R3, RZ, 0x5, R3 ;  /* 0x00000005ff037819 */ /* 0x000fca0000011403 */
[----:B------:R-:W-:-:S05]  /*00f0*/  IMAD.SHL.U32 R4, R3, 0x8, RZ ;  /* 0x0000000803047824 */ /* 0x000fca00078e00ff */
[-C--:B------:R-:W-:Y:S02]  /*0100*/  IABS R7, R4.reuse ;  /* 0x0000000400077213 */ /* 0x080fe40000000000 */
[----:B------:R-:W-:Y:S02]  /*0110*/  IABS R10, R4 ;  /* 0x00000004000a7213 */ /* 0x000fe40000000000 */
[----:B------:R-:W0:Y:S08]  /*0120*/  I2F.RP R0, R7 ;  /* 0x0000000700007306 */ /* 0x000e300000209400 */
[----:B0-----:R-:W0:Y:S02]  /*0130*/  MUFU.RCP R0, R0 ;  /* 0x0000000000007308 */ /* 0x001e240000001000 */
[----:B0-----:R-:W-:-:S02]  /*0140*/  VIADD R2, R0, 0xffffffe ;  /* 0x0ffffffe00027836 */ /* 0x001fc40000000000 */
[----:B------:R-:W-:-:S04]  /*0150*/  IMAD.MOV R0, RZ, RZ, -R10 ;  /* 0x000000ffff007224 */ /* 0x000fc800078e0a0a */
[----:B------:R0:W1:Y:S02]  /*0160*/  F2I.FTZ.U32.TRUNC.NTZ R3, R2 ;  /* 0x0000000200037305 */ /* 0x000064000021f000 */
[----:B0-----:R-:W-:Y:S02]  /*0170*/  IMAD.MOV.U32 R2, RZ, RZ, RZ ;  /* 0x000000ffff027224 */ /* 0x001fe400078e00ff */
[----:B-1----:R-:W-:-:S04]  /*0180*/  IMAD.MOV R6, RZ, RZ, -R3 ;  /* 0x000000ffff067224 */ /* 0x002fc800078e0a03 */
[----:B------:R-:W-:Y:S02]  /*0190*/  IMAD R9, R6, R7, RZ ;  /* 0x0000000706097224 */ /* 0x000fe400078e02ff */
[----:B------:R-:W-:Y:S02]  /*01a0*/  IMAD.MOV.U32 R6, RZ, RZ, R8 ;  /* 0x000000ffff067224 */ /* 0x000fe400078e0008 */
[----:B------:R-:W-:-:S06]  /*01b0*/  IMAD.HI.U32 R3, R3, R9, R2 ;  /* 0x0000000903037227 */ /* 0x000fcc00078e0002 */
[----:B------:R-:W-:-:S04]  /*01c0*/  IMAD.HI.U32 R3, R3, R6, RZ ;  /* 0x0000000603037227 */ /* 0x000fc800078e00ff */
[----:B------:R-:W-:-:S05]  /*01d0*/  IMAD R0, R3, R0, R6 ;  /* 0x0000000003007224 */ /* 0x000fca00078e0206 */
[----:B------:R-:W-:-:S13]  /*01e0*/  ISETP.GT.U32.AND P1, PT, R7, R0, PT ;  /* 0x000000000700720c */ /* 0x000fda0003f24070 */
[----:B------:R-:W-:Y:S02]  /*01f0*/  @!P1 IMAD.IADD R0, R0, 0x1, -R7 ;  /* 0x0000000100009824 */ /* 0x000fe400078e0a07 */
[----:B------:R-:W-:Y:S01]  /*0200*/  @!P1 VIADD R3, R3, 0x1 ;  /* 0x0000000103039836 */ /* 0x000fe20000000000 */
[----:B------:R-:W-:Y:S02]  /*0210*/  ISETP.NE.AND P1, PT, R4, RZ, PT ;  /* 0x000000ff0400720c */ /* 0x000fe40003f25270 */
[----:B------:R-:W-:Y:S02]  /*0220*/  ISETP.GE.U32.AND P0, PT, R0, R7, PT ;  /* 0x000000070000720c */ /* 0x000fe40003f06070 */
[----:B------:R-:W-:-:S04]  /*0230*/  LOP3.LUT R0, R5, R4, RZ, 0x3c, !PT ;  /* 0x0000000405007212 */ /* 0x000fc800078e3cff */
[----:B------:R-:W-:Y:S01]  /*0240*/  ISETP.GE.AND P2, PT, R0, RZ, PT ;  /* 0x000000ff0000720c */ /* 0x000fe20003f46270 */
[----:B------:R-:W-:-:S06]  /*0250*/  VIADD R0, R16, 0xf ;  /* 0x0000000f10007836 */ /* 0x000fcc0000000000 */
[----:B------:R-:W-:-:S04]  /*0260*/  @P0 VIADD R3, R3, 0x1 ;  /* 0x0000000103030836 */ /* 0x000fc80000000000 */
[----:B------:R-:W-:Y:S01]  /*0270*/  IMAD.MOV.U32 R2, RZ, RZ, R3 ;  /* 0x000000ffff027224 */ /* 0x000fe200078e0003 */
[----:B------:R-:W-:-:S03]  /*0280*/  SHF.R.S32.HI R3, RZ, 0x1f, R0 ;  /* 0x0000001fff037819 */ /* 0x000fc60000011400 */
[----:B------:R-:W-:Y:S01]  /*0290*/  @!P2 IMAD.MOV R2, RZ, RZ, -R2 ;  /* 0x000000ffff02a224 */ /* 0x000fe200078e0a02 */
[----:B------:R-:W-:Y:S02]  /*02a0*/  @!P1 LOP3.LUT R2, RZ, R4, RZ, 0x33, !PT ;  /* 0x00000004ff029212 */ /* 0x000fe400078e33ff */
[----:B------:R-:W-:-:S03]  /*02b0*/  LEA.HI R3, R3, R0, RZ, 0x4 ;  /* 0x0000000003037211 */ /* 0x000fc600078f20ff */
[----:B------:R-:W-:Y:S02]  /*02c0*/  IMAD.SHL.U32 R6, R2, 0x8, RZ ;  /* 0x0000000802067824 */ /* 0x000fe400078e00ff */
[----:B------:R-:W-:-:S03]  /*02d0*/  IMAD.MOV R2, RZ, RZ, -R2 ;  /* 0x000000ffff027224 */ /* 0x000fc600078e0a02 */
[----:B------:R-:W-:Y:S01]  /*02e0*/  LEA.HI.SX32 R3, R3, -R6, 0x1c ;  /* 0x8000000603037211 */ /* 0x000fe200078fe2ff */
[----:B------:R-:W-:-:S03]  /*02f0*/  IMAD R11, R4, R2, R5 ;  /* 0x00000002040b7224 */ /* 0x000fc600078e0205 */
[----:B------:R-:W-:-:S04]  /*0300*/  VIMNMX R8, R3, 0x8, PT ;  /* 0x0000000803087848 */ /* 0x000fc80003fe0100 */
[-C--:B------:R-:W-:Y:S02]  /*0310*/  IABS R7, R8.reuse ;  /* 0x0000000800077213 */ /* 0x080fe40000000000 */
[----:B------:R-:W-:Y:S02]  /*0320*/  IABS R4, R8 ;  /* 0x0000000800047213 */ /* 0x000fe40000000000 */
[----:B------:R-:W0:Y:S08]  /*0330*/  I2F.RP R0, R7 ;  /* 0x0000000700007306 */ /* 0x000e300000209400 */
[----:B0-----:R-:W0:Y:S02]  /*0340*/  MUFU.RCP R0, R0 ;  /* 0x0000000000007308 */ /* 0x001e240000001000 */
[----:B0-----:R-:W-:-:S02]  /*0350*/  VIADD R3, R0, 0xffffffe ;  /* 0x0ffffffe00037836 */ /* 0x001fc40000000000 */
[----:B------:R-:W-:-:S04]  /*0360*/  IMAD.MOV R0, RZ, RZ, -R4 ;  /* 0x000000ffff007224 */ /* 0x000fc800078e0a04 */
[----:B------:R-:W0:Y:S02]  /*0370*/  F2I.FTZ.U32.TRUNC.NTZ R3, R3 ;  /* 0x0000000300037305 */ /* 0x000e24000021f000 */
[----:B0-----:R-:W-:-:S04]  /*0380*/  IMAD.MOV R9, RZ, RZ, -R3 ;  /* 0x000000ffff097224 */ /* 0x001fc800078e0a03 */
[----:B------:R-:W-:Y:S01]  /*0390*/  IMAD.MOV.U32 R2, RZ, RZ, R9 ;  /* 0x000000ffff027224 */ /* 0x000fe200078e0009 */
[----:B------:R-:W-:-:S03]  /*03a0*/  IABS R9, R11 ;  /* 0x0000000b00097213 */ /* 0x000fc60000000000 */
[----:B------:R-:W-:Y:S02]  /*03b0*/  IMAD R5, R2, R7, RZ ;  /* 0x0000000702057224 */ /* 0x000fe400078e02ff */
[----:B------:R-:W-:-:S04]  /*03c0*/  IMAD.MOV.U32 R2, RZ, RZ, RZ ;  /* 0x000000ffff027224 */ /* 0x000fc800078e00ff */
[----:B------:R-:W-:Y:S01]  /*03d0*/  IMAD.HI.U32 R2, R3, R5, R2 ;  /* 0x0000000503027227 */ /* 0x000fe200078e0002 */
[----:B------:R-:W-:-:S04]  /*03e0*/  LOP3.LUT R3, R11, R8, RZ, 0x3c, !PT ;  /* 0x000000080b037212 */ /* 0x000fc800078e3cff */
[----:B------:R-:W-:Y:S01]  /*03f0*/  ISETP.GE.AND P2, PT, R3, RZ, PT ;  /* 0x000000ff0300720c */ /* 0x000fe20003f46270 */
[----:B------:R-:W-:-:S04]  /*0400*/  IMAD.HI.U32 R2, R2, R9, RZ ;  /* 0x0000000902027227 */ /* 0x000fc800078e00ff */
[----:B------:R-:W-:-:S05]  /*0410*/  IMAD R0, R2, R0, R9 ;  /* 0x0000000002007224 */ /* 0x000fca00078e0209 */
[----:B------:R-:W-:-:S13]  /*0420*/  ISETP.GT.U32.AND P1, PT, R7, R0, PT ;  /* 0x000000000700720c */ /* 0x000fda0003f24070 */
[----:B------:R-:W-:Y:S02]  /*0430*/  @!P1 IMAD.IADD R0, R0, 0x1, -R7 ;  /* 0x0000000100009824 */ /* 0x000fe400078e0a07 */
[----:B------:R-:W-:Y:S01]  /*0440*/  @!P1 VIADD R2, R2, 0x1 ;  /* 0x0000000102029836 */ /* 0x000fe20000000000 */
[----:B------:R-:W-:Y:S02]  /*0450*/  ISETP.NE.AND P1, PT, R8, RZ, PT ;  /* 0x000000ff0800720c */ /* 0x000fe40003f25270 */
[----:B------:R-:W-:Y:S02]  /*0460*/  ISETP.GE.U32.AND P0, PT, R0, R7, PT ;  /* 0x000000070000720c */ /* 0x000fe40003f06070 */
[----:B------:R-:W0:Y:S11]  /*0470*/  S2R R0, SR_TID.X ;  /* 0x0000000000007919 */ /* 0x000e360000002100 */
[----:B------:R-:W-:Y:S01]  /*0480*/  @P0 VIADD R2, R2, 0x1 ;  /* 0x0000000102020836 */ /* 0x000fe20000000000 */
[----:B------:R-:W-:-:S03]  /*0490*/  PLOP3.LUT P0, PT, PT, PT, UP0, 0x80, 0x0 ;  /* 0x000000000000781c */ /* 0x000fc60003f0f008 */
[----:B------:R-:W-:Y:S01]  /*04a0*/  @!P2 IMAD.MOV R2, RZ, RZ, -R2 ;  /* 0x000000ffff02a224 */ /* 0x000fe200078e0a02 */
[----:B------:R-:W-:-:S05]  /*04b0*/  @!P1 LOP3.LUT R2, RZ, R8, RZ, 0x33, !PT ;  /* 0x00000008ff029212 */ /* 0x000fca00078e33ff */
[----:B------:R-:W-:Y:S02]  /*04c0*/  IMAD.MOV R3, RZ, RZ, -R2 ;  /* 0x000000ffff037224 */ /* 0x000fe400078e0a02 */
[----:B------:R-:W-:Y:S02]  /*04d0*/  IMAD.SHL.U32 R28, R2, 0x20, RZ ;  /* 0x00000020021c7824 */ /* 0x000fe400078e00ff */
[----:B------:R-:W-:Y:S01]  /*04e0*/  IMAD R3, R8, R3, R11 ;  /* 0x0000000308037224 */ /* 0x000fe200078e020b */
[----:B------:R-:W-:-:S03]  /*04f0*/  @!P0 CS2R R4, SRZ ;  /* 0x0000000000048805 */ /* 0x000fc6000001ff00 */
[----:B------:R-:W-:Y:S01]  /*0500*/  IMAD.IADD R3, R6, 0x1, R3 ;  /* 0x0000000106037824 */ /* 0x000fe200078e0203 */
[----:B------:R-:W-:Y:S02]  /*0510*/  @!P0 CS2R R6, SRZ ;  /* 0x0000000000068805 */ /* 0x000fe4000001ff00 */
[C---:B0-----:R-:W-:Y:S01]  /*0520*/  LOP3.LUT R20, R0.reuse, 0xf, RZ, 0xc0, !PT ;  /* 0x0000000f00147812 */ /* 0x041fe200078ec0ff */
[----:B------:R-:W-:Y:S01]  /*0530*/  @!P0 IMAD.SHL.U32 R22, R0, 0x20, RZ ;  /* 0x0000002000168824 */ /* 0x000fe200078e00ff */
[----:B------:R-:W-:-:S03]  /*0540*/  SHF.R.U32.HI R21, RZ, 0x4, R0 ;  /* 0x00000004ff157819 */ /* 0x000fc60000011600 */
[----:B------:R-:W-:Y:S01]  /*0550*/  IMAD R20, R3, 0x10, R20 ;  /* 0x0000001003147824 */ /* 0x000fe200078e0214 */
[----:B------:R-:W-:Y:S01]  /*0560*/  SGXT.U32 R21, R21, 0x3 ;  /* 0x000000031515781a */ /* 0x000fe20000000000 */
[----:B------:R-:W-:Y:S06]  /*0570*/  @!P0 BRA `(.L_x_0) ;  /* 0x0000004800388947 */ /* 0x000fec0003800000 */
[----:B------:R-:W-:Y:S01]  /*0580*/  IABS R10, R16 ;  /* 0x00000010000a7213 */ /* 0x000fe20000000000 */
[C---:B------:R-:W-:Y:S01]  /*0590*/  VIADD R11, R28.reuse, 0x1d ;  /* 0x0000001d1c0b7836 */ /* 0x040fe20000000000 */
[----:B------:R-:W-:Y:S01]  /*05a0*/  IABS R3, R17 ;  /* 0x0000001100037213 */ /* 0x000fe20000000000 */
[----:B------:R-:W-:Y:S01]  /*05b0*/  VIADD R14, R28, 0x1c ;  /* 0x0000001c1c0e7836 */ /* 0x000fe20000000000 */
[----:B------:R-:W0:Y:S01]  /*05c0*/  I2F.RP R6, R10 ;  /* 0x0000000a00067306 */ /* 0x000e220000209400 */
[----:B------:R-:W-:Y:S01]  /*05d0*/  ISETP.NE.AND P5, PT, R16, RZ, PT ;  /* 0x000000ff1000720c */ /* 0x000fe20003fa5270 */
[C---:B------:R-:W-:Y:S01]  /*05e0*/  VIADD R15, R28.reuse, 0x1b ;  /* 0x0000001b1c0f7836 */ /* 0x040fe20000000000 */
[----:B------:R-:W-:Y:S01]  /*05f0*/  ISETP.GE.AND P3, PT, R11, RZ, PT ;  /* 0x000000ff0b00720c */ /* 0x000fe20003f66270 */
[C---:B------:R-:W-:Y:S01]  /*0600*/  VIADD R18, R28.reuse, 0x19 ;  /* 0x000000191c127836 */ /* 0x040fe20000000000 */
[----:B------:R-:W-:Y:S01]  /*0610*/  IABS R60, R28 ;  /* 0x0000001c003c7213 */ /* 0x000fe20000000000 */
[C---:B------:R-:W-:Y:S01]  /*0620*/  VIADD R24, R28.reuse, 0x15 ;  /* 0x000000151c187836 */ /* 0x040fe20000000000 */
[----:B------:R-:W-:Y:S01]  /*0630*/  ULDC UR34, c[0x0][0x240] ;  /* 0x0000900000227ab9 */ /* 0x000fe20000000800 */
[----:B------:R-:W1:Y:S01]  /*0640*/  I2F.RP R2, R3 ;  /* 0x0000000300027306 */ /* 0x000e620000209400 */
[----:B------:R-:W-:Y:S01]  /*0650*/  IABS R13, R18 ;  /* 0x00000012000d7213 */ /* 0x000fe20000000000 */
[C---:B------:R-:W-:Y:S01]  /*0660*/  VIADD R25, R28.reuse, 0x14 ;  /* 0x000000141c197836 */ /* 0x040fe20000000000 */
[----:B------:R-:W-:Y:S01]  /*0670*/  IABS R22, R24 ;  /* 0x0000001800167213 */ /* 0x000fe20000000000 */
[C---:B------:R-:W-:Y:S01]  /*0680*/  VIADD R27, R28.reuse, 0x13 ;  /* 0x000000131c1b7836 */ /* 0x040fe20000000000 */
[----:B------:R-:W-:Y:S01]  /*0690*/  ULDC.64 UR32, c[0x0][0x218] ;  /* 0x0000860000207ab9 */ /* 0x000fe20000000a00 */
[C---:B------:R-:W-:Y:S01]  /*06a0*/  VIADD R29, R28.reuse, 0x12 ;  /* 0x000000121c1d7836 */ /* 0x040fe20000000000 */
[----:B------:R-:W-:Y:S01]  /*06b0*/  IABS R23, R25 ;  /* 0x0000001900177213 */ /* 0x000fe20000000000 */
[----:B0-----:R-:W0:Y:S01]  /*06c0*/  MUFU.RCP R6, R6 ;  /* 0x0000000600067308 */ /* 0x001e220000001000 */
[----:B------:R-:W-:Y:S01]  /*06d0*/  VIADD R31, R28, 0x10 ;  /* 0x000000101c1f7836 */ /* 0x000fe20000000000 */
[----:B------:R-:W-:Y:S01]  /*06e0*/  LOP3.LUT R41, R0, 0x7f, RZ, 0xc0, !PT ;  /* 0x0000007f00297812 */ /* 0x000fe200078ec0ff */
[----:B------:R-:W-:Y:S01]  /*06f0*/  VIADD R33, R28, 0x4 ;  /* 0x000000041c217836 */ /* 0x000fe20000000000 */
[----:B------:R-:W-:Y:S01]  /*0700*/  LEA.HI R79, R0, 0x38, RZ, 0x1c ;  /* 0x00000038004f7811 */ /* 0x000fe200078fe0ff */
[C---:B------:R-:W-:Y:S01]  /*0710*/  VIADD R35, R28.reuse, 0x3 ;  /* 0x000000031c237836 */ /* 0x040fe20000000000 */
[----:B------:R-:W-:Y:S01]  /*0720*/  IABS R30, R31 ;  /* 0x0000001f001e7213 */ /* 0x000fe20000000000 */
[C---:B------:R-:W-:Y:S01]  /*0730*/  VIADD R37, R28.reuse, 0x2 ;  /* 0x000000021c257836 */ /* 0x040fe20000000000 */
[----:B-1----:R-:W1:Y:S01]  /*0740*/  MUFU.RCP R2, R2 ;  /* 0x0000000200027308 */ /* 0x002e620000001000 */
[----:B------:R-:W-:Y:S01]  /*0750*/  IABS R54, R33 ;  /* 0x0000002100367213 */ /* 0x000fe20000000000 */
[----:B------:R-:W-:Y:S01]  /*0760*/  VIADD R39, R28, 0x1 ;  /* 0x000000011c277836 */ /* 0x000fe20000000000 */
[----:B------:R-:W-:Y:S01]  /*0770*/  IABS R56, R35 ;  /* 0x0000002300387213 */ /* 0x000fe20000000000 */
[----:B------:R-:W-:Y:S01]  /*0780*/  IMAD.SHL.U32 R62, R0, 0x40, RZ ;  /* 0x00000040003e7824 */ /* 0x000fe200078e00ff */
[----:B------:R-:W-:-:S02]  /*0790*/  IABS R58, R37 ;  /* 0x00000025003a7213 */ /* 0x000fc40000000000 */
[C---:B------:R-:W-:Y:S01]  /*07a0*/  LOP3.LUT R81, R21.reuse, 0x40, RZ, 0xfc, !PT ;  /* 0x0000004015517812 */ /* 0x040fe200078efcff */
[----:B0-----:R-:W-:Y:S01]  /*07b0*/  VIADD R4, R6, 0xffffffe ;  /* 0x0ffffffe06047836 */ /* 0x001fe20000000000 */
[----:B------:R-:W-:Y:S02]  /*07c0*/  IABS R6, R20 ;  /* 0x0000001400067213 */ /* 0x000fe40000000000 */
[C---:B------:R-:W-:Y:S01]  /*07d0*/  LOP3.LUT R83, R21.reuse, 0x48, RZ, 0xfc, !PT ;  /* 0x0000004815537812 */ /* 0x040fe200078efcff */
[----:B------:R0:W2:Y:S01]  /*07e0*/  F2I.FTZ.U32.TRUNC.NTZ R5, R4 ;  /* 0x0000000400057305 */ /* 0x0000a2000021f000 */
[C---:B------:R-:W-:Y:S02]  /*07f0*/  LOP3.LUT R85, R21.reuse, 0x50, RZ, 0xfc, !PT ;  /* 0x0000005015557812 */ /* 0x040fe400078efcff */
[C---:B------:R-:W-:Y:S01]  /*0800*/  LOP3.LUT R87, R21.reuse, 0x58, RZ, 0xfc, !PT ;  /* 0x0000005815577812 */ /* 0x040fe200078efcff */
[----:B-1----:R-:W-:Y:S01]  /*0810*/  VIADD R8, R2, 0xffffffe ;  /* 0x0ffffffe02087836 */ /* 0x002fe20000000000 */
[----:B------:R-:W-:-:S02]  /*0820*/  LOP3.LUT R89, R21, 0x60, RZ, 0xfc, !PT ;  /* 0x0000006015597812 */ /* 0x000fc400078efcff */
[C---:B------:R-:W-:Y:S01]  /*0830*/  LOP3.LUT R91, R21.reuse, 0x68, RZ, 0xfc, !PT ;  /* 0x00000068155b7812 */ /* 0x040fe200078efcff */
[----:B------:R1:W3:Y:S01]  /*0840*/  F2I.FTZ.U32.TRUNC.NTZ R9, R8 ;  /* 0x0000000800097305 */ /* 0x0002e2000021f000 */
[----:B0-----:R-:W-:Y:S01]  /*0850*/  IMAD.MOV.U32 R4, RZ, RZ, RZ ;  /* 0x000000ffff047224 */ /* 0x001fe200078e00ff */
[----:B------:R-:W-:Y:S02]  /*0860*/  LOP3.LUT R93, R21, 0x70, RZ, 0xfc, !PT ;  /* 0x00000070155d7812 */ /* 0x000fe400078efcff */
[----:B------:R-:W-:Y:S02]  /*0870*/  LEA.HI R95, R0, 0x78, RZ, 0x1c ;  /* 0x00000078005f7811 */ /* 0x000fe400078fe0ff */
[C---:B------:R-:W-:Y:S01]  /*0880*/  LOP3.LUT R43, R41.reuse, 0x8, RZ, 0x3c, !PT ;  /* 0x00000008292b7812 */ /* 0x040fe200078e3cff */
[----:B--2---:R-:W-:Y:S01]  /*0890*/  IMAD.MOV R7, RZ, RZ, -R5 ;  /* 0x000000ffff077224 */ /* 0x004fe200078e0a05 */
[C---:B------:R-:W-:Y:S01]  /*08a0*/  LOP3.LUT R45, R41.reuse, 0x10, RZ, 0x3c, !PT ;  /* 0x00000010292d7812 */ /* 0x040fe200078e3cff */
[----:B-1----:R-:W-:Y:S01]  /*08b0*/  IMAD.MOV.U32 R8, RZ, RZ, RZ ;  /* 0x000000ffff087224 */ /* 0x002fe200078e00ff */
[----:B------:R-:W-:Y:S01]  /*08c0*/  LOP3.LUT R47, R41, 0x20, RZ, 0x3c, !PT ;  /* 0x00000020292f7812 */ /* 0x000fe200078e3cff */
[----:B------:R-:W-:Y:S01]  /*08d0*/  IMAD R7, R7, R10, RZ ;  /* 0x0000000a07077224 */ /* 0x000fe200078e02ff */
[----:B------:R-:W-:-:S02]  /*08e0*/  LOP3.LUT R49, R41, 0x30, RZ, 0x3c, !PT ;  /* 0x0000003029317812 */ /* 0x000fc400078e3cff */
[----:B------:R-:W-:Y:S01]  /*08f0*/  LOP3.LUT R51, R41, 0x40, RZ, 0x3c, !PT ;  /* 0x0000004029337812 */ /* 0x000fe200078e3cff */
[----:B------:R-:W-:Y:S01]  /*0900*/  IMAD.HI.U32 R5, R5, R7, R4 ;  /* 0x0000000705057227 */ /* 0x000fe200078e0004 */
[C---:B------:R-:W-:Y:S02]  /*0910*/  LOP3.LUT R53, R41.reuse, 0x50, RZ, 0x3c, !PT ;  /* 0x0000005029357812 */ /* 0x040fe400078e3cff */
[----:B------:R-:W-:Y:S01]  /*0920*/  LOP3.LUT R55, R41, 0x60, RZ, 0x3c, !PT ;  /* 0x0000006029377812 */ /* 0x000fe200078e3cff */
[----:B------:R-:W-:Y:S02]  /*0930*/  IMAD.MOV.U32 R7, RZ, RZ, R6 ;  /* 0x000000ffff077224 */ /* 0x000fe400078e0006 */
[----:B---3--:R-:W-:Y:S02]  /*0940*/  IMAD.MOV R2, RZ, RZ, -R9 ;  /* 0x000000ffff027224 */ /* 0x008fe400078e0a09 */
[----:B------:R-:W-:-:S04]  /*0950*/  IMAD.HI.U32 R5, R5, R7, RZ ;  /* 0x0000000705057227 */ /* 0x000fc800078e00ff */
[----:B------:R-:W-:Y:S02]  /*0960*/  IMAD.MOV R5, RZ, RZ, -R5 ;  /* 0x000000ffff057224 */ /* 0x000fe400078e0a05 */
[----:B------:R-:W-:Y:S02]  /*0970*/  VIADD R6, R28, 0x1f ;  /* 0x0000001f1c067836 */ /* 0x000fe40000000000 */
[----:B------:R-:W-:Y:S02]  /*0980*/  IMAD R7, R10, R5, R7 ;  /* 0x000000050a077224 */ /* 0x000fe400078e0207 */
[----:B------:R-:W-:Y:S01]  /*0990*/  IMAD R5, R2, R3, RZ ;  /* 0x0000000302057224 */ /* 0x000fe200078e02ff */
[----:B------:R-:W-:Y:S01]  /*09a0*/  IABS R4, R6 ;  /* 0x0000000600047213 */ /* 0x000fe20000000000 */
[----:B------:R-:W-:Y:S01]  /*09b0*/  VIADD R2, R28, 0x1e ;  /* 0x0000001e1c027836 */ /* 0x000fe20000000000 */
[----:B------:R-:W-:Y:S01]  /*09c0*/  ISETP.GT.U32.AND P1, PT, R10, R7, PT ;  /* 0x000000070a00720c */ /* 0x000fe20003f24070 */
[----:B------:R-:W-:Y:S01]  /*09d0*/  IMAD.HI.U32 R8, R9, R5, R8 ;  /* 0x0000000509087227 */ /* 0x000fe200078e0008 */
[----:B------:R-:W-:-:S02]  /*09e0*/  ISETP.GE.AND P0, PT, R6, RZ, PT ;  /* 0x000000ff0600720c */ /* 0x000fc40003f06270 */
[----:B------:R-:W-:Y:S02]  /*09f0*/  IABS R6, R2 ;  /* 0x0000000200067213 */ /* 0x000fe40000000000 */
[----:B------:R-:W-:Y:S01]  /*0a00*/  ISETP.GE.AND P6, PT, R2, RZ, PT ;  /* 0x000000ff0200720c */ /* 0x000fe20003fc6270 */
[----:B------:R-:W-:Y:S01]  /*0a10*/  IMAD.HI.U32 R2, R8, R4, RZ ;  /* 0x0000000408027227 */ /* 0x000fe200078e00ff */
[----:B------:R-:W-:Y:S02]  /*0a20*/  IABS R9, R11 ;  /* 0x0000000b00097213 */ /* 0x000fe40000000000 */
[----:B------:R-:W-:Y:S01]  /*0a30*/  IABS R11, R14 ;  /* 0x0000000e000b7213 */ /* 0x000fe20000000000 */
[----:B------:R-:W-:Y:S02]  /*0a40*/  IMAD.MOV R5, RZ, RZ, -R2 ;  /* 0x000000ffff057224 */ /* 0x000fe400078e0a02 */
[----:B------:R-:W-:Y:S01]  /*0a50*/  @!P1 IMAD.IADD R7, R7, 0x1, -R10 ;  /* 0x0000000107079824 */ /* 0x000fe200078e0a0a */
[----:B------:R-:W-:Y:S01]  /*0a60*/  ISETP.GE.AND P1, PT, R20, RZ, PT ;  /* 0x000000ff1400720c */ /* 0x000fe20003f26270 */
[----:B------:R-:W-:-:S03]  /*0a70*/  IMAD.HI.U32 R2, R8, R6, RZ ;  /* 0x0000000608027227 */ /* 0x000fc600078e00ff */
[----:B------:R-:W-:Y:S01]  /*0a80*/  ISETP.GT.U32.AND P2, PT, R10, R7, PT ;  /* 0x000000070a00720c */ /* 0x000fe20003f44070 */
[C---:B------:R-:W-:Y:S02]  /*0a90*/  IMAD R4, R3.reuse, R5, R4 ;  /* 0x0000000503047224 */ /* 0x040fe400078e0204 */
[----:B------:R-:W-:Y:S02]  /*0aa0*/  IMAD.MOV R5, RZ, RZ, -R2 ;  /* 0x000000ffff057224 */ /* 0x000fe400078e0a02 */
[----:B------:R-:W-:Y:S01]  /*0ab0*/  IMAD.HI.U32 R2, R8, R9, RZ ;  /* 0x0000000908027227 */ /* 0x000fe200078e00ff */
[----:B------:R-:W-:-:S03]  /*0ac0*/  ISETP.GT.U32.AND P4, PT, R3, R4, PT ;  /* 0x000000040300720c */ /* 0x000fc60003f84070 */
[----:B------:R-:W-:Y:S02]  /*0ad0*/  IMAD R5, R3, R5, R6 ;  /* 0x0000000503057224 */ /* 0x000fe400078e0206 */
[----:B------:R-:W-:-:S04]  /*0ae0*/  IMAD.HI.U32 R6, R8, R11, RZ ;  /* 0x0000000b08067227 */ /* 0x000fc800078e00ff */
[----:B------:R-:W-:Y:S01]  /*0af0*/  @!P2 IMAD.IADD R7, R7, 0x1, -R10 ;  /* 0x000000010707a824 */ /* 0x000fe200078e0a0a */
[C---:B------:R-:W-:Y:S01]  /*0b00*/  ISETP.GT.U32.AND P2, PT, R3.reuse, R5, PT ;  /* 0x000000050300720c */ /* 0x040fe20003f44070 */
[----:B------:R-:W-:Y:S02]  /*0b10*/  IMAD.MOV R10, RZ, RZ, -R2 ;  /* 0x000000ffff0a7224 */ /* 0x000fe400078e0a02 */
[----:B------:R-:W-:Y:S02]  /*0b20*/  IMAD.MOV.U32 R2, RZ, RZ, R7 ;  /* 0x000000ffff027224 */ /* 0x000fe400078e0007 */
[----:B------:R-:W-:Y:S02]  /*0b30*/  IMAD.MOV R6, RZ, RZ, -R6 ;  /* 0x000000ffff067224 */ /* 0x000fe400078e0a06 */
[----:B------:R-:W-:Y:S01]  /*0b40*/  IMAD R7, R3, R10, R9 ;  /* 0x0000000a03077224 */ /* 0x000fe200078e0209 */
[----:B------:R-:W-:Y:S01]  /*0b50*/  IABS R10, R15 ;  /* 0x0000000f000a7213 */ /* 0x000fe20000000000 */
[----:B------:R-:W-:-:S02]  /*0b60*/  @!P4 IMAD.IADD R4, R4, 0x1, -R3 ;  /* 0x000000010404c824 */ /* 0x000fc400078e0a03 */
[C---:B------:R-:W-:Y:S01]  /*0b70*/  IMAD R6, R3.reuse, R6, R11 ;  /* 0x0000000603067224 */ /* 0x040fe200078e020b */
[----:B------:R-:W-:Y:S01]  /*0b80*/  ISETP.GT.U32.AND P4, PT, R3, R7, PT ;  /* 0x000000070300720c */ /* 0x000fe20003f84070 */
[----:B------:R-:W-:Y:S02]  /*0b90*/  @!P2 IMAD.IADD R5, R5, 0x1, -R3 ;  /* 0x000000010505a824 */ /* 0x000fe400078e0a03 */
[----:B------:R-:W-:-:S03]  /*0ba0*/  IMAD.HI.U32 R9, R8, R10, RZ ;  /* 0x0000000a08097227 */ /* 0x000fc600078e00ff */
[C---:B------:R-:W-:Y:S01]  /*0bb0*/  ISETP.GT.U32.AND P2, PT, R3.reuse, R5, PT ;  /* 0x000000050300720c */ /* 0x040fe20003f44070 */
[----:B------:R-:W-:Y:S01]  /*0bc0*/  @!P1 IMAD.MOV R2, RZ, RZ, -R2 ;  /* 0x000000ffff029224 */ /* 0x000fe200078e0a02 */
[----:B------:R-:W-:Y:S01]  /*0bd0*/  @!P5 LOP3.LUT R2, RZ, R16, RZ, 0x33, !PT ;  /* 0x00000010ff02d212 */ /* 0x000fe200078e33ff */
[----:B------:R-:W-:Y:S01]  /*0be0*/  IMAD.MOV R9, RZ, RZ, -R9 ;  /* 0x000000ffff097224 */ /* 0x000fe200078e0a09 */
[C---:B------:R-:W-:Y:S01]  /*0bf0*/  ISETP.GT.U32.AND P1, PT, R3.reuse, R4, PT ;  /* 0x000000040300720c */ /* 0x040fe20003f24070 */
[----:B------:R-:W-:Y:S01]  /*0c00*/  VIADD R16, R28, 0x1a ;  /* 0x0000001a1c107836 */ /* 0x000fe20000000000 */
[C---:B------:R-:W-:Y:S01]  /*0c10*/  ISETP.GT.U32.AND P5, PT, R3.reuse, R6, PT ;  /* 0x000000060300720c */ /* 0x040fe20003fa4070 */
[----:B------:R-:W-:Y:S02]  /*0c20*/  IMAD R9, R3, R9, R10 ;  /* 0x0000000903097224 */ /* 0x000fe400078e020a */
[----:B------:R-:W-:Y:S01]  /*0c30*/  @!P4 IMAD.IADD R7, R7, 0x1, -R3 ;  /* 0x000000010707c824 */ /* 0x000fe200078e0a03 */
[----:B------:R-:W-:Y:S01]  /*0c40*/  IABS R12, R16 ;  /* 0x00000010000c7213 */ /* 0x000fe20000000000 */
[----:B------:R-:W-:-:S03]  /*0c50*/  IMAD.HI.U32 R11, R8, R13, RZ ;  /* 0x0000000d080b7227 */ /* 0x000fc600078e00ff */
[----:B------:R-:W-:Y:S01]  /*0c60*/  ISETP.GT.U32.AND P4, PT, R3, R7, PT ;  /* 0x000000070300720c */ /* 0x000fe20003f84070 */
[--C-:B------:R-:W-:Y:S01]  /*0c70*/  @!P2 IMAD.IADD R5, R5, 0x1, -R3.reuse ;  /* 0x000000010505a824 */ /* 0x100fe200078e0a03 */
[----:B------:R-:W-:Y:S01]  /*0c80*/  ISETP.GT.U32.AND P2, PT, R3, R9, PT ;  /* 0x000000090300720c */ /* 0x000fe20003f44070 */
[--C-:B------:R-:W-:Y:S01]  /*0c90*/  @!P1 IMAD.IADD R4, R4, 0x1, -R3.reuse ;  /* 0x0000000104049824 */ /* 0x100fe200078e0a03 */
[----:B------:R-:W-:Y:S01]  /*0ca0*/  ISETP.GE.AND P1, PT, R14, RZ, PT ;  /* 0x000000ff0e00720c */ /* 0x000fe20003f26270 */
[----:B------:R-:W-:Y:S01]  /*0cb0*/  @!P5 IMAD.IADD R6, R6, 0x1, -R3 ;  /* 0x000000010606d824 */ /* 0x000fe200078e0a03 */
[----:B------:R-:W-:Y:S01]  /*0cc0*/  ISETP.GE.AND P5, PT, R15, RZ, PT ;  /* 0x000000ff0f00720c */ /* 0x000fe20003fa6270 */
[----:B------:R-:W-:Y:S02]  /*0cd0*/  @!P0 IMAD.MOV R4, RZ, RZ, -R4 ;  /* 0x000000ffff048224 */ /* 0x000fe400078e0a04 */
[----:B------:R-:W-:Y:S01]  /*0ce0*/  IMAD.HI.U32 R10, R8, R12, RZ ;  /* 0x0000000c080a7227 */ /* 0x000fe200078e00ff */
[----:B------:R-:W-:-:S03]  /*0cf0*/  ISETP.GT.U32.AND P0, PT, R3, R6, PT ;  /* 0x000000060300720c */ /* 0x000fc60003f04070 */
[----:B------:R-:W-:Y:S02]  /*0d00*/  IMAD.MOV R10, RZ, RZ, -R10 ;  /* 0x000000ffff0a7224 */ /* 0x000fe400078e0a0a */
[----:B------:R-:W-:Y:S02]  /*0d10*/  @!P2 IMAD.IADD R9, R9, 0x1, -R3 ;  /* 0x000000010909a824 */ /* 0x000fe400078e0a03 */
[C---:B------:R-:W-:Y:S02]  /*0d20*/  IMAD R10, R3.reuse, R10, R12 ;  /* 0x0000000a030a7224 */ /* 0x040fe400078e020c */
[----:B------:R-:W-:Y:S01]  /*0d30*/  IMAD.MOV R14, RZ, RZ, -R11 ;  /* 0x000000ffff0e7224 */ /* 0x000fe200078e0a0b */
[C---:B------:R-:W-:Y:S01]  /*0d40*/  ISETP.GT.U32.AND P2, PT, R3.reuse, R9, PT ;  /* 0x000000090300720c */ /* 0x040fe20003f44070 */
[----:B------:R-:W-:Y:S02]  /*0d50*/  VIADD R12, R28, 0x18 ;  /* 0x000000181c0c7836 */ /* 0x000fe40000000000 */
[----:B------:R-:W-:Y:S01]  /*0d60*/  @!P0 IMAD.IADD R6, R6, 0x1, -R3 ;  /* 0x0000000106068824 */ /* 0x000fe200078e0a03 */
[C---:B------:R-:W-:Y:S01]  /*0d70*/  ISETP.GT.U32.AND P0, PT, R3.reuse, R10, PT ;  /* 0x0000000a0300720c */ /* 0x040fe20003f04070 */
[----:B------:R-:W-:Y:S01]  /*0d80*/  IMAD R11, R3, R14, R13 ;  /* 0x0000000e030b7224 */ /* 0x000fe200078e020d */
[----:B------:R-:W-:Y:S01]  /*0d90*/  IABS R15, R12 ;  /* 0x0000000c000f7213 */ /* 0x000fe20000000000 */
[----:B------:R-:W-:Y:S01]  /*0da0*/  @!P4 IMAD.IADD R7, R7, 0x1, -R3 ;  /* 0x000000010707c824 */ /* 0x000fe200078e0a03 */
[----:B------:R-:W-:Y:S01]  /*0db0*/  ISETP.GE.AND P4, PT, R18, RZ, PT ;  /* 0x000000ff1200720c */ /* 0x000fe20003f86270 */
[----:B------:R-:W-:-:S02]  /*0dc0*/  VIADD R13, R28, 0x17 ;  /* 0x000000171c0d7836 */ /* 0x000fc40000000000 */
[----:B------:R-:W-:Y:S01]  /*0dd0*/  @!P3 IMAD.MOV R7, RZ, RZ, -R7 ;  /* 0x000000ffff07b224 */ /* 0x000fe200078e0a07 */
[----:B------:R-:W-:Y:S01]  /*0de0*/  ISETP.GE.AND P3, PT, R12, RZ, PT ;  /* 0x000000ff0c00720c */ /* 0x000fe20003f66270 */
[----:B------:R-:W-:Y:S02]  /*0df0*/  @!P2 IMAD.IADD R9, R9, 0x1, -R3 ;  /* 0x000000010909a824 */ /* 0x000fe400078e0a03 */
[----:B------:R-:W-:-:S04]  /*0e00*/  IMAD.HI.U32 R12, R8, R15, RZ ;  /* 0x0000000f080c7227 */ /* 0x000fc800078e00ff */
[----:B------:R-:W-:Y:S02]  /*0e10*/  @!P0 IMAD.IADD R10, R10, 0x1, -R3 ;  /* 0x000000010a0a8824 */ /* 0x000fe400078e0a03 */
[----:B------:R-:W-:Y:S01]  /*0e20*/  @!P5 IMAD.MOV R9, RZ, RZ, -R9 ;  /* 0x000000ffff09d224 */ /* 0x000fe200078e0a09 */
[C---:B------:R-:W-:Y:S01]  /*0e30*/  ISETP.GT.U32.AND P5, PT, R3.reuse, R11, PT ;  /* 0x0000000b0300720c */ /* 0x040fe20003fa4070 */
[----:B------:R-:W-:Y:S01]  /*0e40*/  IMAD.MOV R12, RZ, RZ, -R12 ;  /* 0x000000ffff0c7224 */ /* 0x000fe200078e0a0c */
[C---:B------:R-:W-:Y:S01]  /*0e50*/  ISETP.GT.U32.AND P0, PT, R3.reuse, R10, PT ;  /* 0x0000000a0300720c */ /* 0x040fe20003f04070 */
[----:B------:R-:W-:Y:S01]  /*0e60*/  @!P6 IMAD.MOV R5, RZ, RZ, -R5 ;  /* 0x000000ffff05e224 */ /* 0x000fe200078e0a05 */
[----:B------:R-:W-:Y:S01]  /*0e70*/  ISETP.GE.AND P6, PT, R16, RZ, PT ;  /* 0x000000ff1000720c */ /* 0x000fe20003fc6270 */
[----:B------:R-:W-:Y:S01]  /*0e80*/  VIADD R14, R28, 0x16 ;  /* 0x000000161c0e7836 */ /* 0x000fe20000000000 */
[----:B------:R-:W-:Y:S01]  /*0e90*/  IABS R16, R13 ;  /* 0x0000000d00107213 */ /* 0x000fe20000000000 */
[----:B------:R-:W-:-:S02]  /*0ea0*/  IMAD R12, R3, R12, R15 ;  /* 0x0000000c030c7224 */ /* 0x000fc400078e020f */
[----:B------:R-:W-:Y:S01]  /*0eb0*/  @!P1 IMAD.MOV R6, RZ, RZ, -R6 ;  /* 0x000000ffff069224 */ /* 0x000fe200078e0a06 */
[----:B------:R-:W-:Y:S02]  /*0ec0*/  IABS R18, R14 ;  /* 0x0000000e00127213 */ /* 0x000fe40000000000 */
[----:B------:R-:W-:Y:S01]  /*0ed0*/  ISETP.GE.AND P1, PT, R13, RZ, PT ;  /* 0x000000ff0d00720c */ /* 0x000fe20003f26270 */
[--C-:B------:R-:W-:Y:S01]  /*0ee0*/  @!P5 IMAD.IADD R11, R11, 0x1, -R3.reuse ;  /* 0x000000010b0bd824 */ /* 0x100fe200078e0a03 */
[----:B------:R-:W-:Y:S01]  /*0ef0*/  ISETP.GE.AND P2, PT, R14, RZ, PT ;  /* 0x000000ff0e00720c */ /* 0x000fe20003f46270 */
[----:B------:R-:W-:Y:S01]  /*0f00*/  @!P0 IMAD.IADD R10, R10, 0x1, -R3 ;  /* 0x000000010a0a8824 */ /* 0x000fe200078e0a03 */
[C---:B------:R-:W-:Y:S01]  /*0f10*/  ISETP.GT.U32.AND P0, PT, R3.reuse, R12, PT ;  /* 0x0000000c0300720c */ /* 0x040fe20003f04070 */
[----:B------:R-:W-:Y:S01]  /*0f20*/  IMAD.HI.U32 R13, R8, R16, RZ ;  /* 0x00000010080d7227 */ /* 0x000fe200078e00ff */
[----:B------:R-:W-:-:S03]  /*0f30*/  ISETP.GT.U32.AND P5, PT, R3, R11, PT ;  /* 0x0000000b0300720c */ /* 0x000fc60003fa4070 */
[----:B------:R-:W-:-:S04]  /*0f40*/  IMAD.HI.U32 R14, R8, R18, RZ ;  /* 0x00000012080e7227 */ /* 0x000fc800078e00ff */
[----:B------:R-:W-:Y:S02]  /*0f50*/  IMAD.MOV R15, RZ, RZ, -R13 ;  /* 0x000000ffff0f7224 */ /* 0x000fe400078e0a0d */
[----:B------:R-:W-:-:S04]  /*0f60*/  IMAD.HI.U32 R13, R8, R22, RZ ;  /* 0x00000016080d7227 */ /* 0x000fc800078e00ff */
[----:B------:R-:W-:Y:S02]  /*0f70*/  IMAD.MOV R19, RZ, RZ, -R14 ;  /* 0x000000ffff137224 */ /* 0x000fe400078e0a0e */
[C---:B------:R-:W-:Y:S02]  /*0f80*/  IMAD R14, R3.reuse, R15, R16 ;  /* 0x0000000f030e7224 */ /* 0x040fe400078e0210 */
[----:B------:R-:W-:Y:S02]  /*0f90*/  IMAD.MOV R15, RZ, RZ, -R13 ;  /* 0x000000ffff0f7224 */ /* 0x000fe400078e0a0d */
[--C-:B------:R-:W-:Y:S02]  /*0fa0*/  @!P0 IMAD.IADD R12, R12, 0x1, -R3.reuse ;  /* 0x000000010c0c8824 */ /* 0x100fe400078e0a03 */
[----:B------:R-:W-:Y:S01]  /*0fb0*/  IMAD R15, R3, R15, R22 ;  /* 0x0000000f030f7224 */ /* 0x000fe200078e0216 */
[----:B------:R-:W-:Y:S01]  /*0fc0*/  IABS R22, R29 ;  /* 0x0000001d00167213 */ /* 0x000fe20000000000 */
[----:B------:R-:W-:Y:S01]  /*0fd0*/  @!P5 IMAD.IADD R11, R11, 0x1, -R3 ;  /* 0x000000010b0bd824 */ /* 0x000fe200078e0a03 */
[C---:B------:R-:W-:Y:S01]  /*0fe0*/  ISETP.GT.U32.AND P0, PT, R3.reuse, R12, PT ;  /* 0x0000000c0300720c */ /* 0x040fe20003f04070 */
[----:B------:R-:W-:Y:S01]  /*0ff0*/  IMAD.HI.U32 R16, R8, R23, RZ ;  /* 0x0000001708107227 */ /* 0x000fe200078e00ff */
[----:B------:R-:W-:-:S03]  /*1000*/  ISETP.GT.U32.AND P5, PT, R3, R14, PT ;  /* 0x0000000e0300720c */ /* 0x000fc60003fa4070 */
[----:B------:R-:W-:Y:S01]  /*1010*/  @!P4 IMAD.MOV R11, RZ, RZ, -R11 ;  /* 0x000000ffff0bc224 */ /* 0x000fe200078e0a0b */
[C---:B------:R-:W-:Y:S01]  /*1020*/  ISETP.GT.U32.AND P4, PT, R3.reuse, R15, PT ;  /* 0x0000000f0300720c */ /* 0x040fe20003f84070 */
[C---:B------:R-:W-:Y:S01]  /*1030*/  IMAD R13, R3.reuse, R19, R18 ;  /* 0x00000013030d7224 */ /* 0x040fe200078e0212 */
[----:B------:R-:W-:Y:S01]  /*1040*/  IABS R19, R27 ;  /* 0x0000001b00137213 */ /* 0x000fe20000000000 */
[----:B------:R-:W-:Y:S02]  /*1050*/  IMAD.MOV R16, RZ, RZ, -R16 ;  /* 0x000000ffff107224 */ /* 0x000fe400078e0a10 */
[----:B------:R-:W-:Y:S01]  /*1060*/  @!P6 IMAD.MOV R10, RZ, RZ, -R10 ;  /* 0x000000ffff0ae224 */ /* 0x000fe200078e0a0a */
[----:B------:R-:W-:Y:S01]  /*1070*/  ISETP.GT.U32.AND P6, PT, R3, R13, PT ;  /* 0x0000000d0300720c */ /* 0x000fe20003fc4070 */
[----:B------:R-:W-:-:S04]  /*1080*/  IMAD.HI.U32 R18, R8, R19, RZ ;  /* 0x0000001308127227 */ /* 0x000fc800078e00ff */
[----:B------:R-:W-:Y:S02]  /*1090*/  IMAD R16, R3, R16, R23 ;  /* 0x0000001003107224 */ /* 0x000fe400078e0217 */
[--C-:B------:R-:W-:Y:S01]  /*10a0*/  @!P0 IMAD.IADD R12, R12, 0x1, -R3.reuse ;  /* 0x000000010c0c8824 */ /* 0x100fe200078e0a03 */
[----:B------:R-:W-:Y:S01]  /*10b0*/  ISETP.GE.AND P0, PT, R24, RZ, PT ;  /* 0x000000ff1800720c */ /* 0x000fe20003f06270 */
[--C-:B------:R-:W-:Y:S02]  /*10c0*/  @!P4 IMAD.IADD R15, R15, 0x1, -R3.reuse ;  /* 0x000000010f0fc824 */ /* 0x100fe400078e0a03 */
[----:B------:R-:W-:Y:S02]  /*10d0*/  IMAD.MOV R18, RZ, RZ, -R18 ;  /* 0x000000ffff127224 */ /* 0x000fe400078e0a12 */
[----:B------:R-:W-:Y:S01]  /*10e0*/  @!P5 IMAD.IADD R14, R14, 0x1, -R3 ;  /* 0x000000010e0ed824 */ /* 0x000fe200078e0a03 */
[C---:B------:R-:W-:Y:S01]  /*10f0*/  ISETP.GT.U32.AND P5, PT, R3.reuse, R16, PT ;  /* 0x000000100300720c */ /* 0x040fe20003fa4070 */
[----:B------:R-:W-:Y:S01]  /*1100*/  @!P3 IMAD.MOV R12, RZ, RZ, -R12 ;  /* 0x000000ffff0cb224 */ /* 0x000fe200078e0a0c */
[C---:B------:R-:W-:Y:S01]  /*1110*/  ISETP.GT.U32.AND P3, PT, R3.reuse, R15, PT ;  /* 0x0000000f0300720c */ /* 0x040fe20003f64070 */
[----:B------:R-:W-:-:S02]  /*1120*/  IMAD R18, R3, R18, R19 ;  /* 0x0000001203127224 */ /* 0x000fc400078e0213 */
[----:B------:R-:W-:-:S04]  /*1130*/  IMAD.HI.U32 R19, R8, R22, RZ ;  /* 0x0000001608137227 */ /* 0x000fc800078e00ff */
[----:B------:R-:W-:Y:S01]  /*1140*/  @!P6 IMAD.IADD R13, R13, 0x1, -R3 ;  /* 0x000000010d0de824 */ /* 0x000fe200078e0a03 */
[C---:B------:R-:W-:Y:S01]  /*1150*/  ISETP.GT.U32.AND P6, PT, R3.reuse, R14, PT ;  /* 0x0000000e0300720c */ /* 0x040fe20003fc4070 */
[----:B------:R-:W-:Y:S02]  /*1160*/  IMAD.MOV R19, RZ, RZ, -R19 ;  /* 0x000000ffff137224 */ /* 0x000fe400078e0a13 */
[----:B------:R-:W-:Y:S01]  /*1170*/  VIADD R24, R28, 0x11 ;  /* 0x000000111c187836 */ /* 0x000fe20000000000 */
[C---:B------:R-:W-:Y:S01]  /*1180*/  ISETP.GT.U32.AND P4, PT, R3.reuse, R13, PT ;  /* 0x0000000d0300720c */ /* 0x040fe20003f84070 */
[----:B------:R-:W-:Y:S02]  /*1190*/  IMAD R22, R3, R19, R22 ;  /* 0x0000001303167224 */ /* 0x000fe400078e0216 */
[--C-:B------:R-:W-:Y:S01]  /*11a0*/  @!P5 IMAD.IADD R16, R16, 0x1, -R3.reuse ;  /* 0x000000011010d824 */ /* 0x100fe200078e0a03 */
[----:B------:R-:W-:Y:S01]  /*11b0*/  IABS R26, R24 ;  /* 0x00000018001a7213 */ /* 0x000fe20000000000 */
[----:B------:R-:W-:Y:S01]  /*11c0*/  @!P3 IMAD.IADD R15, R15, 0x1, -R3 ;  /* 0x000000010f0fb824 */ /* 0x000fe200078e0a03 */
[C---:B------:R-:W-:Y:S01]  /*11d0*/  ISETP.GT.U32.AND P3, PT, R3.reuse, R22, PT ;  /* 0x000000160300720c */ /* 0x040fe20003f64070 */
[----:B------:R-:W-:Y:S01]  /*11e0*/  IMAD.HI.U32 R23, R8, R30, RZ ;  /* 0x0000001e08177227 */ /* 0x000fe200078e00ff */
[----:B------:R-:W-:-:S03]  /*11f0*/  ISETP.GT.U32.AND P5, PT, R3, R16, PT ;  /* 0x000000100300720c */ /* 0x000fc60003fa4070 */
[----:B------:R-:W-:Y:S01]  /*1200*/  @!P6 IMAD.IADD R14, R14, 0x1, -R3 ;  /* 0x000000010e0ee824 */ /* 0x000fe200078e0a03 */
[----:B------:R-:W-:Y:S01]  /*1210*/  ISETP.GT.U32.AND P6, PT, R3, R18, PT ;  /* 0x000000120300720c */ /* 0x000fe20003fc4070 */
[----:B------:R-:W-:-:S04]  /*1220*/  IMAD.HI.U32 R19, R8, R26, RZ ;  /* 0x0000001a08137227 */ /* 0x000fc800078e00ff */
[----:B------:R-:W-:Y:S02]  /*1230*/  IMAD.MOV R19, RZ, RZ, -R19 ;  /* 0x000000ffff137224 */ /* 0x000fe400078e0a13 */
[--C-:B------:R-:W-:Y:S01]  /*1240*/  @!P4 IMAD.IADD R13, R13, 0x1, -R3.reuse ;  /* 0x000000010d0dc824 */ /* 0x100fe200078e0a03 */
[----:B------:R-:W-:Y:S01]  /*1250*/  ISETP.GE.AND P4, PT, R25, RZ, PT ;  /* 0x000000ff1900720c */ /* 0x000fe20003f86270 */
[--C-:B------:R-:W-:Y:S02]  /*1260*/  @!P3 IMAD.IADD R22, R22, 0x1, -R3.reuse ;  /* 0x000000011616b824 */ /* 0x100fe400078e0a03 */
[--C-:B------:R-:W-:Y:S01]  /*1270*/  @!P5 IMAD.IADD R16, R16, 0x1, -R3.reuse ;  /* 0x000000011010d824 */ /* 0x100fe200078e0a03 */
[----:B------:R-:W-:Y:S01]  /*1280*/  ISETP.GE.AND P5, PT, R27, RZ, PT ;  /* 0x000000ff1b00720c */ /* 0x000fe20003fa6270 */
[----:B------:R-:W-:Y:S02]  /*1290*/  IMAD R26, R3, R19, R26 ;  /* 0x00000013031a7224 */ /* 0x000fe400078e021a */
[----:B------:R-:W-:Y:S01]  /*12a0*/  @!P6 IMAD.IADD R18, R18, 0x1, -R3 ;  /* 0x000000011212e824 */ /* 0x000fe200078e0a03 */
[----:B------:R-:W-:Y:S01]  /*12b0*/  ISETP.GE.AND P6, PT, R29, RZ, PT ;  /* 0x000000ff1d00720c */ /* 0x000fe20003fc6270 */
[C---:B------:R-:W-:Y:S01]  /*12c0*/  VIADD R25, R28.reuse, 0xf ;  /* 0x0000000f1c197836 */ /* 0x040fe20000000000 */
[----:B------:R-:W-:Y:S01]  /*12d0*/  ISETP.GT.U32.AND P3, PT, R3, R26, PT ;  /* 0x0000001a0300720c */ /* 0x000fe20003f64070 */
[----:B------:R-:W-:-:S02]  /*12e0*/  VIADD R27, R28, 0xe ;  /* 0x0000000e1c1b7836 */ /* 0x000fc40000000000 */
[----:B------:R-:W-:Y:S01]  /*12f0*/  @!P2 IMAD.MOV R13, RZ, RZ, -R13 ;  /* 0x000000ffff0da224 */ /* 0x000fe200078e0a0d */
[C---:B------:R-:W-:Y:S01]  /*1300*/  ISETP.GT.U32.AND P2, PT, R3.reuse, R22, PT ;  /* 0x000000160300720c */ /* 0x040fe20003f44070 */
[----:B------:R-:W-:Y:S01]  /*1310*/  @!P1 IMAD.MOV R14, RZ, RZ, -R14 ;  /* 0x000000ffff0e9224 */ /* 0x000fe200078e0a0e */
[----:B------:R-:W-:Y:S01]  /*1320*/  IABS R32, R25 ;  /* 0x0000001900207213 */ /* 0x000fe20000000000 */
[----:B------:R-:W-:Y:S01]  /*1330*/  IMAD.MOV R23, RZ, RZ, -R23 ;  /* 0x000000ffff177224 */ /* 0x000fe200078e0a17 */
[----:B------:R-:W-:Y:S01]  /*1340*/  IABS R34, R27 ;  /* 0x0000001b00227213 */ /* 0x000fe20000000000 */
[----:B------:R-:W-:Y:S01]  /*1350*/  @!P0 IMAD.MOV R15, RZ, RZ, -R15 ;  /* 0x000000ffff0f8224 */ /* 0x000fe200078e0a0f */
[C---:B------:R-:W-:Y:S01]  /*1360*/  ISETP.GT.U32.AND P1, PT, R3.reuse, R18, PT ;  /* 0x000000120300720c */ /* 0x040fe20003f24070 */
[----:B------:R-:W-:Y:S01]  /*1370*/  IMAD R30, R3, R23, R30 ;  /* 0x00000017031e7224 */ /* 0x000fe200078e021e */
[----:B------:R-:W-:Y:S01]  /*1380*/  ISETP.GE.AND P0, PT, R24, RZ, PT ;  /* 0x000000ff1800720c */ /* 0x000fe20003f06270 */
[----:B------:R-:W-:-:S04]  /*1390*/  IMAD.HI.U32 R19, R8, R32, RZ ;  /* 0x0000002008137227 */ /* 0x000fc800078e00ff */
[----:B------:R-:W-:-:S04]  /*13a0*/  IMAD.HI.U32 R23, R8, R34, RZ ;  /* 0x0000002208177227 */ /* 0x000fc800078e00ff */
[----:B------:R-:W-:Y:S02]  /*13b0*/  IMAD.MOV R19, RZ, RZ, -R19 ;  /* 0x000000ffff137224 */ /* 0x000fe400078e0a13 */
[----:B------:R-:W-:Y:S01]  /*13c0*/  @!P2 IMAD.IADD R22, R22, 0x1, -R3 ;  /* 0x000000011616a824 */ /* 0x000fe200078e0a03 */
[----:B------:R-:W-:Y:S01]  /*13d0*/  ISETP.GE.AND P2, PT, R25, RZ, PT ;  /* 0x000000ff1900720c */ /* 0x000fe20003f46270 */
[----:B------:R-:W-:Y:S02]  /*13e0*/  IMAD.MOV R23, RZ, RZ, -R23 ;  /* 0x000000ffff177224 */ /* 0x000fe400078e0a17 */
[--C-:B------:R-:W-:Y:S02]  /*13f0*/  @!P3 IMAD.IADD R26, R26, 0x1, -R3.reuse ;  /* 0x000000011a1ab824 */ /* 0x100fe400078e0a03 */
[----:B------:R-:W-:Y:S01]  /*1400*/  @!P1 IMAD.IADD R18, R18, 0x1, -R3 ;  /* 0x0000000112129824 */ /* 0x000fe200078e0a03 */
[----:B------:R-:W-:Y:S01]  /*1410*/  ISETP.GE.AND P1, PT, R31, RZ, PT ;  /* 0x000000ff1f00720c */ /* 0x000fe20003f26270 */
[----:B------:R-:W-:Y:S01]  /*1420*/  VIADD R25, R28, 0xd ;  /* 0x0000000d1c197836 */ /* 0x000fe20000000000 */
[C---:B------:R-:W-:Y:S01]  /*1430*/  ISETP.GT.U32.AND P3, PT, R3.reuse, R26, PT ;  /* 0x0000001a0300720c */ /* 0x040fe20003f64070 */
[----:B------:R-:W-:-:S02]  /*1440*/  IMAD R32, R3, R19, R32 ;  /* 0x0000001303207224 */ /* 0x000fc400078e0220 */
[C---:B------:R-:W-:Y:S01]  /*1450*/  IMAD R34, R3.reuse, R23, R34 ;  /* 0x0000001703227224 */ /* 0x040fe200078e0222 */
[----:B------:R-:W-:Y:S01]  /*1460*/  IABS R19, R25 ;  /* 0x0000001900137213 */ /* 0x000fe20000000000 */
[----:B------:R-:W-:Y:S02]  /*1470*/  IMAD.MOV.U32 R24, RZ, RZ, R22 ;  /* 0x000000ffff187224 */ /* 0x000fe400078e0016 */
[----:B------:R-:W-:Y:S01]  /*1480*/  @!P5 IMAD.MOV R18, RZ, RZ, -R18 ;  /* 0x000000ffff12d224 */ /* 0x000fe200078e0a12 */
[C---:B------:R-:W-:Y:S01]  /*1490*/  ISETP.GT.U32.AND P5, PT, R3.reuse, R32, PT ;  /* 0x000000200300720c */ /* 0x040fe20003fa4070 */
[----:B------:R-:W-:Y:S01]  /*14a0*/  @!P6 IMAD.MOV R24, RZ, RZ, -R24 ;  /* 0x000000ffff18e224 */ /* 0x000fe200078e0a18 */
[----:B------:R-:W-:Y:S01]  /*14b0*/  ISETP.GT.U32.AND P6, PT, R3, R34, PT ;  /* 0x000000220300720c */ /* 0x000fe20003fc4070 */
[----:B------:R-:W-:Y:S02]  /*14c0*/  IMAD.MOV.U32 R23, RZ, RZ, R19 ;  /* 0x000000ffff177224 */ /* 0x000fe400078e0013 */
[----:B------:R-:W-:-:S02]  /*14d0*/  VIADD R29, R28, 0xc ;  /* 0x0000000c1c1d7836 */ /* 0x000fc40000000000 */
[----:B------:R-:W-:-:S03]  /*14e0*/  IMAD.HI.U32 R19, R8, R23, RZ ;  /* 0x0000001708137227 */ /* 0x000fc600078e00ff */
[----:B------:R-:W-:Y:S01]  /*14f0*/  IABS R38, R29 ;  /* 0x0000001d00267213 */ /* 0x000fe20000000000 */
[----:B------:R-:W-:Y:S01]  /*1500*/  @!P4 IMAD.MOV R16, RZ, RZ, -R16 ;  /* 0x000000ffff10c224 */ /* 0x000fe200078e0a10 */
[----:B------:R-:W-:Y:S01]  /*1510*/  ISETP.GT.U32.AND P4, PT, R3, R30, PT ;  /* 0x0000001e0300720c */ /* 0x000fe20003f84070 */
[----:B------:R-:W-:Y:S01]  /*1520*/  @!P3 IMAD.IADD R26, R26, 0x1, -R3 ;  /* 0x000000011a1ab824 */ /* 0x000fe200078e0a03 */
[----:B------:R-:W-:Y:S01]  /*1530*/  ISETP.GE.AND P3, PT, R27, RZ, PT ;  /* 0x000000ff1b00720c */ /* 0x000fe20003f66270 */
[----:B------:R-:W-:Y:S02]  /*1540*/  VIADD R27, R28, 0xb ;  /* 0x0000000b1c1b7836 */ /* 0x000fe40000000000 */
[----:B------:R-:W-:Y:S02]  /*1550*/  IMAD.MOV R22, RZ, RZ, -R19 ;  /* 0x000000ffff167224 */ /* 0x000fe400078e0a13 */
[--C-:B------:R-:W-:Y:S01]  /*1560*/  @!P5 IMAD.IADD R32, R32, 0x1, -R3.reuse ;  /* 0x000000012020d824 */ /* 0x100fe200078e0a03 */
[----:B------:R-:W-:Y:S01]  /*1570*/  IABS R40, R27 ;  /* 0x0000001b00287213 */ /* 0x000fe20000000000 */
[----:B------:R-:W-:-:S02]  /*1580*/  @!P6 IMAD.IADD R34, R34, 0x1, -R3 ;  /* 0x000000012222e824 */ /* 0x000fc400078e0a03 */
[C---:B------:R-:W-:Y:S01]  /*1590*/  IMAD R22, R3.reuse, R22, R23 ;  /* 0x0000001603167224 */ /* 0x040fe200078e0217 */
[C---:B------:R-:W-:Y:S01]  /*15a0*/  ISETP.GT.U32.AND P5, PT, R3.reuse, R32, PT ;  /* 0x000000200300720c */ /* 0x040fe20003fa4070 */
[----:B------:R-:W-:Y:S01]  /*15b0*/  IMAD.HI.U32 R19, R8, R38, RZ ;  /* 0x0000002608137227 */ /* 0x000fe200078e00ff */
[----:B------:R-:W-:-:S03]  /*15c0*/  ISETP.GT.U32.AND P6, PT, R3, R34, PT ;  /* 0x000000220300720c */ /* 0x000fc60003fc4070 */
[----:B------:R-:W-:Y:S01]  /*15d0*/  @!P0 IMAD.MOV R26, RZ, RZ, -R26 ;  /* 0x000000ffff1a8224 */ /* 0x000fe200078e0a1a */
[----:B------:R-:W-:Y:S01]  /*15e0*/  ISETP.GT.U32.AND P0, PT, R3, R22, PT ;  /* 0x000000160300720c */ /* 0x000fe20003f04070 */
[----:B------:R-:W-:-:S04]  /*15f0*/  IMAD.HI.U32 R23, R8, R40, RZ ;  /* 0x0000002808177227 */ /* 0x000fc800078e00ff */
[----:B------:R-:W-:Y:S02]  /*1600*/  IMAD.MOV R19, RZ, RZ, -R19 ;  /* 0x000000ffff137224 */ /* 0x000fe400078e0a13 */
[----:B------:R-:W-:Y:S02]  /*1610*/  @!P4 IMAD.IADD R30, R30, 0x1, -R3 ;  /* 0x000000011e1ec824 */ /* 0x000fe400078e0a03 */
[----:B------:R-:W-:Y:S02]  /*1620*/  IMAD.MOV R23, RZ, RZ, -R23 ;  /* 0x000000ffff177224 */ /* 0x000fe400078e0a17 */
[C---:B------:R-:W-:Y:S01]  /*1630*/  IMAD R38, R3.reuse, R19, R38 ;  /* 0x0000001303267224 */ /* 0x040fe200078e0226 */
[----:B------:R-:W-:Y:S01]  /*1640*/  ISETP.GT.U32.AND P4, PT, R3, R30, PT ;  /* 0x0000001e0300720c */ /* 0x000fe20003f84070 */
[----:B------:R-:W-:Y:S01]  /*1650*/  @!P5 IMAD.IADD R32, R32, 0x1, -R3 ;  /* 0x000000012020d824 */ /* 0x000fe200078e0a03 */
[----:B------:R-:W-:Y:S01]  /*1660*/  ISETP.GE.AND P5, PT, R27, RZ, PT ;  /* 0x000000ff1b00720c */ /* 0x000fe20003fa6270 */
[----:B------:R-:W-:-:S02]  /*1670*/  IMAD R40, R3, R23, R40 ;  /* 0x0000001703287224 */ /* 0x000fc400078e0228 */
[--C-:B------:R-:W-:Y:S01]  /*1680*/  @!P6 IMAD.IADD R34, R34, 0x1, -R3.reuse ;  /* 0x000000012222e824 */ /* 0x100fe200078e0a03 */
[C---:B------:R-:W-:Y:S01]  /*1690*/  ISETP.GT.U32.AND P6, PT, R3.reuse, R38, PT ;  /* 0x000000260300720c */ /* 0x040fe20003fc4070 */
[--C-:B------:R-:W-:Y:S02]  /*16a0*/  @!P0 IMAD.IADD R22, R22, 0x1, -R3.reuse ;  /* 0x0000000116168824 */ /* 0x100fe400078e0a03 */
[----:B------:R-:W-:Y:S01]  /*16b0*/  @!P2 IMAD.MOV R32, RZ, RZ, -R32 ;  /* 0x000000ffff20a224 */ /* 0x000fe200078e0a20 */
[C---:B------:R-:W-:Y:S01]  /*16c0*/  ISETP.GT.U32.AND P2, PT, R3.reuse, R40, PT ;  /* 0x000000280300720c */ /* 0x040fe20003f44070 */
[----:B------:R-:W-:Y:S01]  /*16d0*/  VIADD R19, R28, 0xa ;  /* 0x0000000a1c137836 */ /* 0x000fe20000000000 */
[----:B------:R-:W-:Y:S01]  /*16e0*/  ISETP.GT.U32.AND P0, PT, R3, R22, PT ;  /* 0x000000160300720c */ /* 0x000fe20003f04070 */
[--C-:B------:R-:W-:Y:S01]  /*16f0*/  @!P4 IMAD.IADD R30, R30, 0x1, -R3.reuse ;  /* 0x000000011e1ec824 */ /* 0x100fe200078e0a03 */
[----:B------:R-:W-:Y:S01]  /*1700*/  ISETP.GE.AND P4, PT, R25, RZ, PT ;  /* 0x000000ff1900720c */ /* 0x000fe20003f86270 */
[----:B------:R-:W-:Y:S01]  /*1710*/  VIADD R25, R28, 0x9 ;  /* 0x000000091c197836 */ /* 0x000fe20000000000 */
[----:B------:R-:W-:Y:S01]  /*1720*/  IABS R42, R19 ;  /* 0x00000013002a7213 */ /* 0x000fe20000000000 */
[----:B------:R-:W-:Y:S01]  /*1730*/  @!P3 IMAD.MOV R34, RZ, RZ, -R34 ;  /* 0x000000ffff22b224 */ /* 0x000fe200078e0a22 */
[----:B------:R-:W-:Y:S01]  /*1740*/  ISETP.GE.AND P3, PT, R19, RZ, PT ;  /* 0x000000ff1300720c */ /* 0x000fe20003f66270 */
[----:B------:R-:W-:Y:S01]  /*1750*/  @!P6 IMAD.IADD R38, R38, 0x1, -R3 ;  /* 0x000000012626e824 */ /* 0x000fe200078e0a03 */
[----:B------:R-:W-:Y:S01]  /*1760*/  IABS R44, R25 ;  /* 0x00000019002c7213 */ /* 0x000fe20000000000 */
[----:B------:R-:W-:-:S03]  /*1770*/  IMAD.HI.U32 R19, R8, R42, RZ ;  /* 0x0000002a08137227 */ /* 0x000fc600078e00ff */
[----:B------:R-:W-:Y:S01]  /*1780*/  ISETP.GT.U32.AND P6, PT, R3, R38, PT ;  /* 0x000000260300720c */ /* 0x000fe20003fc4070 */
[--C-:B------:R-:W-:Y:S02]  /*1790*/  @!P2 IMAD.IADD R40, R40, 0x1, -R3.reuse ;  /* 0x000000012828a824 */ /* 0x100fe400078e0a03 */
[----:B------:R-:W-:Y:S01]  /*17a0*/  @!P0 IMAD.IADD R22, R22, 0x1, -R3 ;  /* 0x0000000116168824 */ /* 0x000fe200078e0a03 */
[----:B------:R-:W-:Y:S01]  /*17b0*/  ISETP.GE.AND P0, PT, R25, RZ, PT ;  /* 0x000000ff1900720c */ /* 0x000fe20003f06270 */
[----:B------:R-:W-:Y:S01]  /*17c0*/  IMAD.HI.U32 R23, R8, R44, RZ ;  /* 0x0000002c08177227 */ /* 0x000fe200078e00ff */
[----:B------:R-:W-:-:S03]  /*17d0*/  ISETP.GT.U32.AND P2, PT, R3, R40, PT ;  /* 0x000000280300720c */ /* 0x000fc60003f44070 */
[----:B------:R-:W-:Y:S02]  /*17e0*/  IMAD.MOV R25, RZ, RZ, -R19 ;  /* 0x000000ffff197224 */ /* 0x000fe400078e0a13 */
[----:B------:R-:W-:Y:S02]  /*17f0*/  VIADD R27, R28, 0x8 ;  /* 0x000000081c1b7836 */ /* 0x000fe40000000000 */
[----:B------:R-:W-:Y:S02]  /*1800*/  IMAD.MOV R23, RZ, RZ, -R23 ;  /* 0x000000ffff177224 */ /* 0x000fe400078e0a17 */
[C---:B------:R-:W-:Y:S01]  /*1810*/  IMAD R42, R3.reuse, R25, R42 ;  /* 0x00000019032a7224 */ /* 0x040fe200078e022a */
[----:B------:R-:W-:Y:S01]  /*1820*/  IABS R46, R27 ;  /* 0x0000001b002e7213 */ /* 0x000fe20000000000 */
[C---:B------:R-:W-:Y:S02]  /*1830*/  IMAD R44, R3.reuse, R23, R44 ;  /* 0x00000017032c7224 */ /* 0x040fe400078e022c */
[--C-:B------:R-:W-:Y:S01]  /*1840*/  @!P6 IMAD.IADD R38, R38, 0x1, -R3.reuse ;  /* 0x000000012626e824 */ /* 0x100fe200078e0a03 */
[C---:B------:R-:W-:Y:S01]  /*1850*/  ISETP.GT.U32.AND P6, PT, R3.reuse, R42, PT ;  /* 0x0000002a0300720c */ /* 0x040fe20003fc4070 */
[----:B------:R-:W-:Y:S01]  /*1860*/  @!P2 IMAD.IADD R40, R40, 0x1, -R3 ;  /* 0x000000012828a824 */ /* 0x000fe200078e0a03 */
[----:B------:R-:W-:Y:S01]  /*1870*/  ISETP.GT.U32.AND P2, PT, R3, R44, PT ;  /* 0x0000002c0300720c */ /* 0x000fe20003f44070 */
[----:B------:R-:W-:-:S04]  /*1880*/  IMAD.HI.U32 R19, R8, R46, RZ ;  /* 0x0000002e08137227 */ /* 0x000fc800078e00ff */
[----:B------:R-:W-:Y:S01]  /*1890*/  @!P1 IMAD.MOV R30, RZ, RZ, -R30 ;  /* 0x000000ffff1e9224 */ /* 0x000fe200078e0a1e */
[----:B------:R-:W-:Y:S01]  /*18a0*/  ISETP.GE.AND P1, PT, R29, RZ, PT ;  /* 0x000000ff1d00720c */ /* 0x000fe20003f26270 */
[----:B------:R-:W-:Y:S02]  /*18b0*/  VIADD R29, R28, 0x7 ;  /* 0x000000071c1d7836 */ /* 0x000fe40000000000 */
[----:B------:R-:W-:Y:S02]  /*18c0*/  IMAD.MOV R19, RZ, RZ, -R19 ;  /* 0x000000ffff137224 */ /* 0x000fe400078e0a13 */
[--C-:B------:R-:W-:Y:S01]  /*18d0*/  @!P6 IMAD.IADD R42, R42, 0x1, -R3.reuse ;  /* 0x000000012a2ae824 */ /* 0x100fe200078e0a03 */
[----:B------:R-:W-:Y:S01]  /*18e0*/  IABS R48, R29 ;  /* 0x0000001d00307213 */ /* 0x000fe20000000000 */
[C---:B------:R-:W-:Y:S02]  /*18f0*/  IMAD R46, R3.reuse, R19, R46 ;  /* 0x00000013032e7224 */ /* 0x040fe400078e022e */
[----:B------:R-:W-:Y:S01]  /*1900*/  @!P2 IMAD.IADD R44, R44, 0x1, -R3 ;  /* 0x000000012c2ca824 */ /* 0x000fe200078e0a03 */
[C---:B------:R-:W-:Y:S01]  /*1910*/  ISETP.GT.U32.AND P2, PT, R3.reuse, R42, PT ;  /* 0x0000002a0300720c */ /* 0x040fe20003f44070 */
[----:B------:R-:W-:Y:S01]  /*1920*/  VIADD R25, R28, 0x6 ;  /* 0x000000061c197836 */ /* 0x000fe20000000000 */
[----:B------:R-:W-:Y:S01]  /*1930*/  ISETP.GT.U32.AND P6, PT, R3, R46, PT ;  /* 0x0000002e0300720c */ /* 0x000fe20003fc4070 */
[----:B------:R-:W-:-:S03]  /*1940*/  IMAD.HI.U32 R19, R8, R48, RZ ;  /* 0x0000003008137227 */ /* 0x000fc600078e00ff */
[----:B------:R-:W-:Y:S01]  /*1950*/  IABS R50, R25 ;  /* 0x0000001900327213 */ /* 0x000fe20000000000 */
[----:B------:R-:W-:Y:S02]  /*1960*/  IMAD.MOV R19, RZ, RZ, -R19 ;  /* 0x000000ffff137224 */ /* 0x000fe400078e0a13 */
[----:B------:R-:W-:Y:S02]  /*1970*/  VIADD R31, R28, 0x5 ;  /* 0x000000051c1f7836 */ /* 0x000fe40000000000 */
[----:B------:R-:W-:Y:S02]  /*1980*/  IMAD R48, R3, R19, R48 ;  /* 0x0000001303307224 */ /* 0x000fe400078e0230 */
[----:B------:R-:W-:Y:S01]  /*1990*/  IMAD.HI.U32 R19, R8, R50, RZ ;  /* 0x0000003208137227 */ /* 0x000fe200078e00ff */
[----:B------:R-:W-:-:S03]  /*19a0*/  IABS R52, R31 ;  /* 0x0000001f00347213 */ /* 0x000fc60000000000 */
[----:B------:R-:W-:Y:S02]  /*19b0*/  IMAD.MOV.U32 R36, RZ, RZ, R22 ;  /* 0x000000ffff247224 */ /* 0x000fe400078e0016 */
[--C-:B------:R-:W-:Y:S01]  /*19c0*/  @!P6 IMAD.IADD R46, R46, 0x1, -R3.reuse ;  /* 0x000000012e2ee824 */ /* 0x100fe200078e0a03 */
[C---:B------:R-:W-:Y:S01]  /*19d0*/  ISETP.GT.U32.AND P6, PT, R3.reuse, R44, PT ;  /* 0x0000002c0300720c */ /* 0x040fe20003fc4070 */
[----:B------:R-:W-:Y:S01]  /*19e0*/  @!P2 IMAD.IADD R42, R42, 0x1, -R3 ;  /* 0x000000012a2aa824 */ /* 0x000fe200078e0a03 */
[----:B------:R-:W-:Y:S01]  /*19f0*/  ISETP.GT.U32.AND P2, PT, R3, R48, PT ;  /* 0x000000300300720c */ /* 0x000fe20003f44070 */
[----:B------:R-:W-:Y:S02]  /*1a00*/  IMAD.MOV R22, RZ, RZ, -R19 ;  /* 0x000000ffff167224 */ /* 0x000fe400078e0a13 */
[----:B------:R-:W-:-:S04]  /*1a10*/  IMAD.HI.U32 R19, R8, R54, RZ ;  /* 0x0000003608137227 */ /* 0x000fc800078e00ff */
[----:B------:R-:W-:Y:S01]  /*1a20*/  @!P4 IMAD.MOV R36, RZ, RZ, -R36 ;  /* 0x000000ffff24c224 */ /* 0x000fe200078e0a24 */
[----:B------:R-:W-:Y:S01]  /*1a30*/  ISETP.GT.U32.AND P4, PT, R3, R46, PT ;  /* 0x0000002e0300720c */ /* 0x000fe20003f84070 */
[----:B------:R-:W-:-:S04]  /*1a40*/  IMAD.HI.U32 R23, R8, R52, RZ ;  /* 0x0000003408177227 */ /* 0x000fc800078e00ff */
[----:B------:R-:W-:Y:S02]  /*1a50*/  IMAD.MOV R19, RZ, RZ, -R19 ;  /* 0x000000ffff137224 */ /* 0x000fe400078e0a13 */
[C---:B------:R-:W-:Y:S02]  /*1a60*/  IMAD R50, R3.reuse, R22, R50 ;  /* 0x0000001603327224 */ /* 0x040fe400078e0232 */
[----:B------:R-:W-:Y:S02]  /*1a70*/  IMAD.MOV R23, RZ, RZ, -R23 ;  /* 0x000000ffff177224 */ /* 0x000fe400078e0a17 */
[C---:B------:R-:W-:Y:S02]  /*1a80*/  IMAD R54, R3.reuse, R19, R54 ;  /* 0x0000001303367224 */ /* 0x040fe400078e0236 */
[C---:B------:R-:W-:Y:S01]  /*1a90*/  IMAD R52, R3.reuse, R23, R52 ;  /* 0x0000001703347224 */ /* 0x040fe200078e0234 */
[----:B------:R-:W-:Y:S01]  /*1aa0*/  IABS R23, R39 ;  /* 0x0000002700177213 */ /* 0x000fe20000000000 */
[--C-:B------:R-:W-:Y:S01]  /*1ab0*/  @!P6 IMAD.IADD R44, R44, 0x1, -R3.reuse ;  /* 0x000000012c2ce824 */ /* 0x100fe200078e0a03 */
[C---:B------:R-:W-:Y:S01]  /*1ac0*/  ISETP.GT.U32.AND P6, PT, R3.reuse, R50, PT ;  /* 0x000000320300720c */ /* 0x040fe20003fc4070 */
[----:B------:R-:W-:Y:S01]  /*1ad0*/  @!P2 IMAD.IADD R48, R48, 0x1, -R3 ;  /* 0x000000013030a824 */ /* 0x000fe200078e0a03 */
[----:B------:R-:W-:Y:S01]  /*1ae0*/  ISETP.GT.U32.AND P2, PT, R3, R54, PT ;  /* 0x000000360300720c */ /* 0x000fe20003f44070 */
[----:B------:R-:W-:-:S04]  /*1af0*/  IMAD.HI.U32 R19, R8, R56, RZ ;  /* 0x0000003808137227 */ /* 0x000fc800078e00ff */
[----:B------:R-:W-:Y:S01]  /*1b00*/  @!P4 IMAD.IADD R46, R46, 0x1, -R3 ;  /* 0x000000012e2ec824 */ /* 0x000fe200078e0a03 */
[C---:B------:R-:W-:Y:S01]  /*1b10*/  ISETP.GT.U32.AND P4, PT, R3.reuse, R52, PT ;  /* 0x000000340300720c */ /* 0x040fe20003f84070 */
[----:B------:R-:W-:Y:S02]  /*1b20*/  IMAD.MOV R19, RZ, RZ, -R19 ;  /* 0x000000ffff137224 */ /* 0x000fe400078e0a13 */
[----:B------:R-:W-:Y:S02]  /*1b30*/  @!P5 IMAD.MOV R40, RZ, RZ, -R40 ;  /* 0x000000ffff28d224 */ /* 0x000fe400078e0a28 */
[----:B------:R-:W-:Y:S02]  /*1b40*/  IMAD R56, R3, R19, R56 ;  /* 0x0000001303387224 */ /* 0x000fe400078e0238 */
[----:B------:R-:W-:-:S04]  /*1b50*/  IMAD.HI.U32 R19, R8, R58, RZ ;  /* 0x0000003a08137227 */ /* 0x000fc800078e00ff */
[--C-:B------:R-:W-:Y:S01]  /*1b60*/  @!P6 IMAD.IADD R50, R50, 0x1, -R3.reuse ;  /* 0x000000013232e824 */ /* 0x100fe200078e0a03 */
[----:B------:R-:W-:Y:S01]  /*1b70*/  ISETP.GT.U32.AND P6, PT, R3, R56, PT ;  /* 0x000000380300720c */ /* 0x000fe20003fc4070 */
[----:B------:R-:W-:Y:S01]  /*1b80*/  @!P2 IMAD.IADD R54, R54, 0x1, -R3 ;  /* 0x000000013636a824 */ /* 0x000fe200078e0a03 */
[----:B------:R-:W-:Y:S01]  /*1b90*/  ISETP.GE.AND P2, PT, R29, RZ, PT ;  /* 0x000000ff1d00720c */ /* 0x000fe20003f46270 */
[----:B------:R-:W-:Y:S01]  /*1ba0*/  IMAD.MOV R22, RZ, RZ, -R19 ;  /* 0x000000ffff167224 */ /* 0x000fe200078e0a13 */
[----:B------:R-:W-:Y:S01]  /*1bb0*/  ISETP.GT.U32.AND P5, PT, R3, R50, PT ;  /* 0x000000320300720c */ /* 0x000fe20003fa4070 */
[----:B------:R-:W-:Y:S01]  /*1bc0*/  @!P4 IMAD.IADD R52, R52, 0x1, -R3 ;  /* 0x000000013434c824 */ /* 0x000fe200078e0a03 */
[----:B------:R-:W-:Y:S01]  /*1bd0*/  ISETP.GE.AND P4, PT, R27, RZ, PT ;  /* 0x000000ff1b00720c */ /* 0x000fe20003f86270 */
[----:B------:R-:W-:Y:S01]  /*1be0*/  @!P0 IMAD.MOV R44, RZ, RZ, -R44 ;  /* 0x000000ffff2c8224 */ /* 0x000fe200078e0a2c */
[C---:B------:R-:W-:Y:S01]  /*1bf0*/  ISETP.GT.U32.AND P0, PT, R3.reuse, R54, PT ;  /* 0x000000360300720c */ /* 0x040fe20003f04070 */
[----:B------:R-:W-:Y:S01]  /*1c00*/  IMAD R58, R3, R22, R58 ;  /* 0x00000016033a7224 */ /* 0x000fe200078e023a */
[----:B------:R-:W-:Y:S01]  /*1c10*/  LOP3.LUT R29, R0, 0x7, RZ, 0xc0, !PT ;  /* 0x00000007001d7812 */ /* 0x000fe200078ec0ff */
[----:B------:R-:W-:Y:S01]  /*1c20*/  IMAD.HI.U32 R19, R8, R23, RZ ;  /* 0x0000001708137227 */ /* 0x000fe200078e00ff */
[----:B------:R-:W-:-:S03]  /*1c30*/  SHF.R.S32.HI R27, RZ, 0x1, R0 ;  /* 0x00000001ff1b7819 */ /* 0x000fc60000011400 */
[----:B------:R-:W-:Y:S01]  /*1c40*/  IMAD.HI.U32 R22, R8, R60, RZ ;  /* 0x0000003c08167227 */ /* 0x000fe200078e00ff */
[----:B------:R-:W-:-:S03]  /*1c50*/  SGXT R27, R27, 0x1 ;  /* 0x000000011b1b781a */ /* 0x000fc60000000200 */
[----:B------:R-:W-:Y:S01]  /*1c60*/  IMAD.MOV R8, RZ, RZ, -R19 ;  /* 0x000000ffff087224 */ /* 0x000fe200078e0a13 */
[----:B------:R-:W-:Y:S01]  /*1c70*/  SHF.R.U32.HI R19, RZ, 0x2, R0 ;  /* 0x00000002ff137819 */ /* 0x000fe20000011600 */
[----:B------:R-:W-:Y:S02]  /*1c80*/  IMAD.MOV R22, RZ, RZ, -R22 ;  /* 0x000000ffff167224 */ /* 0x000fe400078e0a16 */
[----:B------:R-:W-:Y:S01]  /*1c90*/  IMAD R8, R3, R8, R23 ;  /* 0x0000000803087224 */ /* 0x000fe200078e0217 */
[----:B------:R-:W-:Y:S01]  /*1ca0*/  SGXT.U32 R19, R19, 0x3 ;  /* 0x000000031313781a */ /* 0x000fe20000000000 */
[C---:B------:R-:W-:Y:S02]  /*1cb0*/  IMAD R60, R3.reuse, R22, R60 ;  /* 0x00000016033c7224 */ /* 0x040fe400078e023c */
[----:B------:R-:W-:Y:S01]  /*1cc0*/  @!P1 IMAD.MOV R38, RZ, RZ, -R38 ;  /* 0x000000ffff269224 */ /* 0x000fe200078e0a26 */
[C---:B------:R-:W-:Y:S01]  /*1cd0*/  ISETP.GT.U32.AND P1, PT, R3.reuse, R48, PT ;  /* 0x000000300300720c */ /* 0x040fe20003f24070 */
[----:B------:R-:W-:Y:S01]  /*1ce0*/  @!P4 IMAD.MOV R46, RZ, RZ, -R46 ;  /* 0x000000ffff2ec224 */ /* 0x000fe200078e0a2e */
[C---:B------:R-:W-:Y:S01]  /*1cf0*/  ISETP.GT.U32.AND P4, PT, R3.reuse, R58, PT ;  /* 0x0000003a0300720c */ /* 0x040fe20003f84070 */
[--C-:B------:R-:W-:Y:S01]  /*1d00*/  @!P5 IMAD.IADD R50, R50, 0x1, -R3.reuse ;  /* 0x000000013232d824 */ /* 0x100fe200078e0a03 */
[C---:B------:R-:W-:Y:S01]  /*1d10*/  ISETP.GT.U32.AND P5, PT, R3.reuse, R8, PT ;  /* 0x000000080300720c */ /* 0x040fe20003fa4070 */
[--C-:B------:R-:W-:Y:S01]  /*1d20*/  @!P0 IMAD.IADD R54, R54, 0x1, -R3.reuse ;  /* 0x0000000136368824 */ /* 0x100fe200078e0a03 */
[----:B------:R-:W-:Y:S01]  /*1d30*/  ISETP.GT.U32.AND P0, PT, R3, R60, PT ;  /* 0x0000003c0300720c */ /* 0x000fe20003f04070 */
[--C-:B------:R-:W-:Y:S01]  /*1d40*/  @!P6 IMAD.IADD R56, R56, 0x1, -R3.reuse ;  /* 0x000000013838e824 */ /* 0x100fe200078e0a03 */
[----:B------:R-:W-:Y:S01]  /*1d50*/  LOP3.LUT R62, R19, 0x40, R62, 0xf8, !PT ;  /* 0x00000040133e7812 */ /* 0x000fe200078ef83e */
[----:B------:R-:W-:Y:S01]  /*1d60*/  @!P3 IMAD.MOV R42, RZ, RZ, -R42 ;  /* 0x000000ffff2ab224 */ /* 0x000fe200078e0a2a */
[C---:B------:R-:W-:Y:S01]  /*1d70*/  ISETP.GT.U32.AND P3, PT, R3.reuse, R52, PT ;  /* 0x000000340300720c */ /* 0x040fe20003f64070 */
[----:B------:R-:W-:Y:S01]  /*1d80*/  IMAD.SHL.U32 R22, R0, 0x20, RZ ;  /* 0x0000002000167824 */ /* 0x000fe200078e00ff */
[----:B------:R-:W-:Y:S01]  /*1d90*/  ISETP.GT.U32.AND P6, PT, R3, R56, PT ;  /* 0x000000380300720c */ /* 0x000fe20003fc4070 */
[--C-:B------:R-:W-:Y:S01]  /*1da0*/  @!P1 IMAD.IADD R48, R48, 0x1, -R3.reuse ;  /* 0x0000000130309824 */ /* 0x100fe200078e0a03 */
[----:B------:R-:W-:Y:S01]  /*1db0*/  ISETP.GE.AND P1, PT, R25, RZ, PT ;  /* 0x000000ff1900720c */ /* 0x000fe20003f26270 */
[--C-:B------:R-:W-:Y:S01]  /*1dc0*/  @!P4 IMAD.IADD R58, R58, 0x1, -R3.reuse ;  /* 0x000000013a3ac824 */ /* 0x100fe200078e0a03 */
[----:B------:R-:W-:Y:S01]  /*1dd0*/  ISETP.GE.AND P4, PT, R35, RZ, PT ;  /* 0x000000ff2300720c */ /* 0x000fe20003f86270 */
[--C-:B------:R-:W-:Y:S01]  /*1de0*/  @!P5 IMAD.IADD R8, R8, 0x1, -R3.reuse ;  /* 0x000000010808d824 */ /* 0x100fe200078e0a03 */
[----:B------:R-:W-:Y:S01]  /*1df0*/  LOP3.LUT R64, R22, 0xc00, RZ, 0xc0, !PT ;  /* 0x00000c0016407812 */ /* 0x000fe200078ec0ff */
[----:B------:R-:W-:Y:S01]  /*1e00*/  @!P0 IMAD.IADD R60, R60, 0x1, -R3 ;  /* 0x000000013c3c8824 */ /* 0x000fe200078e0a03 */
[----:B------:R-:W-:Y:S01]  /*1e10*/  LOP3.LUT R27, R62, 0x88, R27, 0xf8, !PT ;  /* 0x000000883e1b7812 */ /* 0x000fe200078ef81b */
[----:B------:R-:W-:Y:S01]  /*1e20*/  @!P2 IMAD.MOV R48, RZ, RZ, -R48 ;  /* 0x000000ffff30a224 */ /* 0x000fe200078e0a30 */
[C---:B------:R-:W-:Y:S01]  /*1e30*/  ISETP.GT.U32.AND P2, PT, R3.reuse, R58, PT ;  /* 0x0000003a0300720c */ /* 0x040fe20003f44070 */
[--C-:B------:R-:W-:Y:S01]  /*1e40*/  @!P3 IMAD.IADD R52, R52, 0x1, -R3.reuse ;  /* 0x000000013434b824 */ /* 0x100fe200078e0a03 */
[C---:B------:R-:W-:Y:S01]  /*1e50*/  ISETP.GT.U32.AND P5, PT, R3.reuse, R8, PT ;  /* 0x000000080300720c */ /* 0x040fe20003fa4070 */
[----:B------:R-:W-:Y:S01]  /*1e60*/  @!P6 IMAD.IADD R56, R56, 0x1, -R3 ;  /* 0x000000013838e824 */ /* 0x000fe200078e0a03 */
[----:B------:R-:W-:Y:S01]  /*1e70*/  ISETP.GT.U32.AND P0, PT, R3, R60, PT ;  /* 0x0000003c0300720c */ /* 0x000fe20003f04070 */
[----:B------:R-:W-:Y:S01]  /*1e80*/  @!P1 IMAD.MOV R50, RZ, RZ, -R50 ;  /* 0x000000ffff329224 */ /* 0x000fe200078e0a32 */
[----:B------:R-:W-:Y:S01]  /*1e90*/  ISETP.GE.AND P3, PT, R31, RZ, PT ;  /* 0x000000ff1f00720c */ /* 0x000fe20003f66270 */
[----:B------:R-:W-:Y:S01]  /*1ea0*/  @!P4 IMAD.MOV R56, RZ, RZ, -R56 ;  /* 0x000000ffff38c224 */ /* 0x000fe200078e0a38 */
[----:B------:R-:W-:Y:S01]  /*1eb0*/  ISETP.GE.AND P6, PT, R33, RZ, PT ;  /* 0x000000ff2100720c */ /* 0x000fe20003fc6270 */
[----:B------:R-:W-:Y:S01]  /*1ec0*/  IMAD.SHL.U32 R23, R0, 0x2, RZ ;  /* 0x0000000200177824 */ /* 0x000fe200078e00ff */
[----:B------:R-:W-:Y:S01]  /*1ed0*/  ISETP.GE.AND P1, PT, R28, RZ, PT ;  /* 0x000000ff1c00720c */ /* 0x000fe20003f26270 */
[----:B------:R-:W-:-:S02]  /*1ee0*/  IMAD R64, R29, 0x10, R64 ;  /* 0x000000101d407824 */ /* 0x000fc400078e0240 */
[--C-:B------:R-:W-:Y:S01]  /*1ef0*/  @!P2 IMAD.IADD R58, R58, 0x1, -R3.reuse ;  /* 0x000000013a3aa824 */ /* 0x100fe200078e0a03 */
[----:B------:R-:W-:Y:S01]  /*1f00*/  ISETP.GE.AND P2, PT, R37, RZ, PT ;  /* 0x000000ff2500720c */ /* 0x000fe20003f46270 */
[--C-:B------:R-:W-:Y:S01]  /*1f10*/  @!P5 IMAD.IADD R8, R8, 0x1, -R3.reuse ;  /* 0x000000010808d824 */ /* 0x100fe200078e0a03 */
[----:B------:R-:W-:Y:S01]  /*1f20*/  ISETP.GE.AND P5, PT, R39, RZ, PT ;  /* 0x000000ff2700720c */ /* 0x000fe20003fa6270 */
[----:B------:R-:W-:Y:S01]  /*1f30*/  @!P0 IMAD.IADD R60, R60, 0x1, -R3 ;  /* 0x000000013c3c8824 */ /* 0x000fe200078e0a03 */
[----:B------:R-:W-:Y:S01]  /*1f40*/  ISETP.NE.AND P0, PT, R17, RZ, PT ;  /* 0x000000ff1100720c */ /* 0x000fe20003f05270 */
[----:B------:R-:W-:Y:S01]  /*1f50*/  @!P3 IMAD.MOV R52, RZ, RZ, -R52 ;  /* 0x000000ffff34b224 */ /* 0x000fe200078e0a34 */
[----:B------:R-:W-:Y:S01]  /*1f60*/  LOP3.LUT R3, RZ, R17, RZ, 0x33, !PT ;  /* 0x00000011ff037212 */ /* 0x000fe200078e33ff */
[----:B------:R-:W-:Y:S01]  /*1f70*/  @!P6 IMAD.MOV R54, RZ, RZ, -R54 ;  /* 0x000000ffff36e224 */ /* 0x000fe200078e0a36 */
[----:B------:R-:W-:Y:S01]  /*1f80*/  LOP3.LUT R64, R64, 0x30, R23, 0x78, !PT ;  /* 0x0000003040407812 */ /* 0x000fe200078e7817 */
[----:B------:R-:W-:Y:S01]  /*1f90*/  @!P1 IMAD.MOV R60, RZ, RZ, -R60 ;  /* 0x000000ffff3c9224 */ /* 0x000fe200078e0a3c */
[----:B------:R-:W-:-:S02]  /*1fa0*/  SEL R10, R3, R10, !P0 ;  /* 0x0000000a030a7207 */ /* 0x000fc40004000000 */
[C---:B------:R-:W-:Y:S01]  /*1fb0*/  SEL R13, R3.reuse, R13, !P0 ;  /* 0x0000000d030d7207 */ /* 0x040fe20004000000 */
[----:B------:R-:W-:Y:S01]  /*1fc0*/  @!P2 IMAD.MOV R58, RZ, RZ, -R58 ;  /* 0x000000ffff3aa224 */ /* 0x000fe200078e0a3a */
[C---:B------:R-:W-:Y:S01]  /*1fd0*/  SEL R11, R3.reuse, R11, !P0 ;  /* 0x0000000b030b7207 */ /* 0x040fe20004000000 */
[----:B------:R-:W-:Y:S01]  /*1fe0*/  IMAD R10, R10, UR34, RZ ;  /* 0x000000220a0a7c24 */ /* 0x000fe2000f8e02ff */
[C---:B------:R-:W-:Y:S01]  /*1ff0*/  SEL R18, R3.reuse, R18, !P0 ;  /* 0x0000001203127207 */ /* 0x040fe20004000000 */
[----:B------:R-:W-:Y:S01]  /*2000*/  @!P5 IMAD.MOV R8, RZ, RZ, -R8 ;  /* 0x000000ffff08d224 */ /* 0x000fe200078e0a08 */
[----:B------:R-:W-:Y:S01]  /*2010*/  SEL R12, R3, R12, !P0 ;  /* 0x0000000c030c7207 */ /* 0x000fe20004000000 */
[----:B------:R-:W-:Y:S01]  /*2020*/  IMAD R13, R13, UR34, RZ ;  /* 0x000000220d0d7c24 */ /* 0x000fe2000f8e02ff */
[----:B------:R-:W-:Y:S01]  /*2030*/  IADD3 R17, P5, R10, UR32, RZ ;  /* 0x000000200a117c10 */ /* 0x000fe2000ffbe0ff */
[----:B------:R-:W-:Y:S01]  /*2040*/  IMAD R11, R11, UR34, RZ ;  /* 0x000000220b0b7c24 */ /* 0x000fe2000f8e02ff */
[----:B------:R-:W-:Y:S01]  /*2050*/  SEL R14, R3, R14, !P0 ;  /* 0x0000000e030e7207 */ /* 0x000fe20004000000 */
[----:B------:R-:W-:Y:S01]  /*2060*/  IMAD R18, R18, UR34, RZ ;  /* 0x0000002212127c24 */ /* 0x000fe2000f8e02ff */
[----:B------:R-:W-:Y:S01]  /*2070*/  R2UR UR6, R17 ;  /* 0x00000000110672ca */ /* 0x000fe200000e0000 */
[----:B------:R-:W-:Y:S01]  /*2080*/  IMAD R12, R12, UR34, RZ ;  /* 0x000000220c0c7c24 */ /* 0x000fe2000f8e02ff */
[----:B------:R-:W-:Y:S01]  /*2090*/  SEL R24, R3, R24, !P0 ;  /* 0x0000001803187207 */ /* 0x000fe20004000000 */
[----:B------:R-:W-:Y:S01]  /*20a0*/  IMAD R14, R14, UR34, RZ ;  /* 0x000000220e0e7c24 */ /* 0x000fe2000f8e02ff */
[----:B------:R-:W-:Y:S01]  /*20b0*/  IADD3 R17, P2, R13, UR32, RZ ;  /* 0x000000200d117c10 */ /* 0x000fe2000ff5e0ff */
[----:B------:R-:W-:Y:S01]  /*20c0*/  IMAD R29, R29, 0x80, R64 ;  /* 0x000000801d1d7824 */ /* 0x000fe200078e0240 */
[----:B------:R-:W-:-:S02]  /*20d0*/  SHF.R.S32.HI R35, RZ, 0x1f, R10 ;  /* 0x0000001fff237819 */ /* 0x000fc4000001140a */
[----:B------:R-:W-:Y:S01]  /*20e0*/  R2UR UR10, R17 ;  /* 0x00000000110a72ca */ /* 0x000fe200000e0000 */
[----:B------:R-:W-:Y:S01]  /*20f0*/  IMAD R17, R24, UR34, RZ ;  /* 0x0000002218117c24 */ /* 0x000fe2000f8e02ff */
[C---:B------:R-:W-:Y:S02]  /*2100*/  SEL R15, R3.reuse, R15, !P0 ;  /* 0x0000000f030f7207 */ /* 0x040fe40004000000 */
[----:B------:R-:W-:Y:S02]  /*2110*/  SEL R16, R3, R16, !P0 ;  /* 0x0000001003107207 */ /* 0x000fe40004000000 */
[----:B------:R-:W-:Y:S01]  /*2120*/  IADD3 R25, P6, R11, UR32, RZ ;  /* 0x000000200b197c10 */ /* 0x000fe2000ffde0ff */
[----:B------:R-:W-:Y:S01]  /*2130*/  IMAD R15, R15, UR34, RZ ;  /* 0x000000220f0f7c24 */ /* 0x000fe2000f8e02ff */
[----:B------:R-:W-:Y:S01]  /*2140*/  SHF.R.S32.HI R33, RZ, 0x1f, R11 ;  /* 0x0000001fff217819 */ /* 0x000fe2000001140b */
[----:B------:R-:W-:Y:S01]  /*2150*/  IMAD R16, R16, UR34, RZ ;  /* 0x0000002210107c24 */ /* 0x000fe2000f8e02ff */
[----:B------:R-:W-:-:S02]  /*2160*/  IADD3.X R35, R35, UR33, RZ, P5, !PT ;  /* 0x0000002123237c10 */ /* 0x000fc4000affe4ff */
[C---:B------:R-:W-:Y:S02]  /*2170*/  SEL R4, R3.reuse, R4, !P0 ;  /* 0x0000000403047207 */ /* 0x040fe40004000000 */
[C---:B------:R-:W-:Y:S02]  /*2180*/  SEL R5, R3.reuse, R5, !P0 ;  /* 0x0000000503057207 */ /* 0x040fe40004000000 */
[C---:B------:R-:W-:Y:S01]  /*2190*/  SEL R7, R3.reuse, R7, !P0 ;  /* 0x0000000703077207 */ /* 0x040fe20004000000 */
[----:B------:R-:W-:Y:S01]  /*21a0*/  IMAD R4, R4, UR34, RZ ;  /* 0x0000002204047c24 */ /* 0x000fe2000f8e02ff */
[----:B------:R-:W-:Y:S01]  /*21b0*/  SEL R6, R3, R6, !P0 ;  /* 0x0000000603067207 */ /* 0x000fe20004000000 */
[----:B------:R-:W-:Y:S01]  /*21c0*/  IMAD R5, R5, UR34, RZ ;  /* 0x0000002205057c24 */ /* 0x000fe2000f8e02ff */
[----:B------:R-:W-:Y:S01]  /*21d0*/  SEL R9, R3, R9, !P0 ;  /* 0x0000000903097207 */ /* 0x000fe20004000000 */
[----:B------:R-:W-:Y:S01]  /*21e0*/  IMAD R7, R7, UR34, RZ ;  /* 0x0000002207077c24 */ /* 0x000fe2000f8e02ff */
[C---:B------:R-:W-:Y:S01]  /*21f0*/  SEL R26, R3.reuse, R26, !P0 ;  /* 0x0000001a031a7207 */ /* 0x040fe20004000000 */
[----:B------:R-:W-:Y:S01]  /*2200*/  IMAD R6, R6, UR34, RZ ;  /* 0x0000002206067c24 */ /* 0x000fe2000f8e02ff */
[----:B------:R-:W-:Y:S01]  /*2210*/  SEL R30, R3, R30, !P0 ;  /* 0x0000001e031e7207 */ /* 0x000fe20004000000 */
[----:B------:R-:W-:Y:S01]  /*2220*/  IMAD R9, R9, UR34, RZ ;  /* 0x0000002209097c24 */ /* 0x000fe2000f8e02ff */
[----:B------:R-:W-:-:S02]  /*2230*/  SEL R32, R3, R32, !P0 ;  /* 0x0000002003207207 */ /* 0x000fc40004000000 */
[C---:B------:R-:W-:Y:S02]  /*2240*/  SEL R34, R3.reuse, R34, !P0 ;  /* 0x0000002203227207 */ /* 0x040fe40004000000 */
[C---:B------:R-:W-:Y:S01]  /*2250*/  SEL R36, R3.reuse, R36, !P0 ;  /* 0x0000002403247207 */ /* 0x040fe20004000000 */
[----:B------:R-:W-:Y:S01]  /*2260*/  IMAD R32, R32, UR34, RZ ;  /* 0x0000002220207c24 */ /* 0x000fe2000f8e02ff */
        /* <DEDUP_REMOVED lines=24> */
[----:B------:R-:W-:Y:S01]  /*23f0*/  IADD3 R11, P5, R18, UR32, RZ ;  /* 0x00000020120b7c10 */ /* 0x000fe2000ffbe0ff */
[----:B------:R-:W-:Y:S01]  /*2400*/  IMAD R58, R58, UR34, RZ ;  /* 0x000000223a3a7c24 */ /* 0x000fe2000f8e02ff */
[----:B------:R-:W-:Y:S01]  /*2410*/  SEL R3, R3, R60, !P0 ;  /* 0x0000003c03037207 */ /* 0x000fe20004000000 */
[----:B------:R-:W-:Y:S01]  /*2420*/  IMAD R8, R8, UR34, RZ ;  /* 0x0000002208087c24 */ /* 0x000fe2000f8e02ff */
[----:B------:R-:W-:-:S02]  /*2430*/  IADD3.X R33, R33, UR33, RZ, P6, !PT ;  /* 0x0000002121217c10 */ /* 0x000fc4000b7fe4ff */
[----:B------:R-:W-:Y:S01]  /*2440*/  IADD3 R23, P0, R12, UR32, RZ ;  /* 0x000000200c177c10 */ /* 0x000fe2000ff1e0ff */
[----:B------:R-:W-:Y:S01]  /*2450*/  IMAD R3, R3, UR34, RZ ;  /* 0x0000002203037c24 */ /* 0x000fe2000f8e02ff */
[----:B------:R-:W-:Y:S02]  /*2460*/  IADD3 R19, P1, R14, UR32, RZ ;  /* 0x000000200e137c10 */ /* 0x000fe4000ff3e0ff */
[----:B------:R-:W-:Y:S02]  /*2470*/  IADD3 R10, P6, R17, UR32, RZ ;  /* 0x00000020110a7c10 */ /* 0x000fe4000ffde0ff */
[----:B------:R-:W-:Y:S01]  /*2480*/  R2UR UR13, R11 ;  /* 0x000000000b0d72ca */ /* 0x000fe200000e0000 */
[----:B------:R-:W-:Y:S01]  /*2490*/  IMAD R11, R30, UR34, RZ ;  /* 0x000000221e0b7c24 */ /* 0x000fe2000f8e02ff */
[----:B------:R-:W-:Y:S02]  /*24a0*/  R2UR UR7, R25 ;  /* 0x00000000190772ca */ /* 0x000fe400000e0000 */
[----:B------:R-:W-:-:S02]  /*24b0*/  R2UR UR8, R23 ;  /* 0x00000000170872ca */ /* 0x000fc400000e0000 */
[----:B------:R-:W-:Y:S02]  /*24c0*/  R2UR UR9, R19 ;  /* 0x00000000130972ca */ /* 0x000fe400000e0000 */
[----:B------:R-:W-:Y:S01]  /*24d0*/  R2UR UR14, R10 ;  /* 0x000000000a0e72ca */ /* 0x000fe200000e0000 */
[----:B------:R-:W-:Y:S01]  /*24e0*/  IMAD R10, R26, UR34, RZ ;  /* 0x000000221a0a7c24 */ /* 0x000fe2000f8e02ff */
[----:B------:R-:W-:Y:S01]  /*24f0*/  SHF.R.S32.HI R30, RZ, 0x1f, R14 ;  /* 0x0000001fff1e7819 */ /* 0x000fe2000001140e */
[----:B------:R-:W-:Y:S01]  /*2500*/  ULDC.64 UR34, c[0x0][0x210] ;  /* 0x0000840000227ab9 */ /* 0x000fe20000000a00 */
[----:B------:R-:W-:Y:S02]  /*2510*/  IADD3 R23, P3, R15, UR32, RZ ;  /* 0x000000200f177c10 */ /* 0x000fe4000ff7e0ff */
[----:B------:R-:W-:Y:S02]  /*2520*/  IADD3 R19, P4, R16, UR32, RZ ;  /* 0x0000002010137c10 */ /* 0x000fe4000ff9e0ff */
[----:B------:R-:W-:-:S02]  /*2530*/  SHF.R.S32.HI R31, RZ, 0x1f, R12 ;  /* 0x0000001fff1f7819 */ /* 0x000fc4000001140c */
[----:B------:R-:W-:Y:S02]  /*2540*/  SHF.R.S32.HI R25, RZ, 0x1f, R15 ;  /* 0x0000001fff197819 */ /* 0x000fe4000001140f */
[----:B------:R-:W-:Y:S02]  /*2550*/  IADD3.X R30, R30, UR33, RZ, P1, !PT ;  /* 0x000000211e1e7c10 */ /* 0x000fe40008ffe4ff */
[----:B------:R-:W-:Y:S02]  /*2560*/  R2UR UR12, R19 ;  /* 0x00000000130c72ca */ /* 0x000fe400000e0000 */
[----:B------:R-:W-:Y:S02]  /*2570*/  IADD3.X R31, R31, UR33, RZ, P0, !PT ;  /* 0x000000211f1f7c10 */ /* 0x000fe400087fe4ff */
[----:B------:R-:W-:Y:S02]  /*2580*/  IADD3 R14, P1, R11, UR32, RZ ;  /* 0x000000200b0e7c10 */ /* 0x000fe4000ff3e0ff */
[----:B------:R-:W-:-:S02]  /*2590*/  IADD3.X R25, R25, UR33, RZ, P3, !PT ;  /* 0x0000002119197c10 */ /* 0x000fc40009ffe4ff */
[----:B------:R-:W-:Y:S02]  /*25a0*/  SHF.R.S32.HI R24, RZ, 0x1f, R16 ;  /* 0x0000001fff187819 */ /* 0x000fe40000011410 */
[----:B------:R-:W-:Y:S02]  /*25b0*/  SHF.R.S32.HI R26, RZ, 0x1f, R13 ;  /* 0x0000001fff1a7819 */ /* 0x000fe4000001140d */
[----:B------:R-:W-:Y:S02]  /*25c0*/  IADD3 R15, P0, R10, UR32, RZ ;  /* 0x000000200a0f7c10 */ /* 0x000fe4000ff1e0ff */
[----:B------:R-:W-:Y:S02]  /*25d0*/  IADD3 R12, P3, R34, UR32, RZ ;  /* 0x00000020220c7c10 */ /* 0x000fe4000ff7e0ff */
[----:B------:R-:W-:Y:S02]  /*25e0*/  SHF.R.S32.HI R19, RZ, 0x1f, R17 ;  /* 0x0000001fff137819 */ /* 0x000fe40000011411 */
[----:B------:R-:W-:-:S02]  /*25f0*/  R2UR UR11, R23 ;  /* 0x00000000170b72ca */ /* 0x000fc400000e0000 */
[----:B------:R-:W-:Y:S02]  /*2600*/  R2UR UR16, R14 ;  /* 0x000000000e1072ca */ /* 0x000fe400000e0000 */
[----:B------:R-:W-:Y:S02]  /*2610*/  SHF.R.S32.HI R23, RZ, 0x1f, R18 ;  /* 0x0000001fff177819 */ /* 0x000fe40000011412 */
[----:B------:R-:W-:Y:S02]  /*2620*/  IADD3.X R24, R24, UR33, RZ, P4, !PT ;  /* 0x0000002118187c10 */ /* 0x000fe4000a7fe4ff */
[----:B------:R-:W-:Y:S02]  /*2630*/  IADD3.X R26, R26, UR33, RZ, P2, !PT ;  /* 0x000000211a1a7c10 */ /* 0x000fe400097fe4ff */
[----:B------:R-:W-:Y:S02]  /*2640*/  R2UR UR15, R15 ;  /* 0x000000000f0f72ca */ /* 0x000fe400000e0000 */
[----:B------:R-:W-:-:S02]  /*2650*/  R2UR UR18, R12 ;  /* 0x000000000c1272ca */ /* 0x000fc400000e0000 */
[----:B------:R-:W-:Y:S02]  /*2660*/  SHF.R.S32.HI R18, RZ, 0x1f, R10 ;  /* 0x0000001fff127819 */ /* 0x000fe4000001140a */
[----:B------:R-:W-:Y:S02]  /*2670*/  IADD3 R14, P4, R36, UR32, RZ ;  /* 0x00000020240e7c10 */ /* 0x000fe4000ff9e0ff */
[----:B------:R-:W-:Y:S02]  /*2680*/  IADD3.X R19, R19, UR33, RZ, P6, !PT ;  /* 0x0000002113137c10 */ /* 0x000fe4000b7fe4ff */
[----:B------:R-:W-:Y:S02]  /*2690*/  IADD3 R13, P2, R32, UR32, RZ ;  /* 0x00000020200d7c10 */ /* 0x000fe4000ff5e0ff */
[----:B------:R-:W-:Y:S02]  /*26a0*/  IADD3 R12, P6, R40, UR32, RZ ;  /* 0x00000020280c7c10 */ /* 0x000fe4000ffde0ff */
[----:B------:R-:W-:-:S02]  /*26b0*/  SHF.R.S32.HI R16, RZ, 0x1f, R32 ;  /* 0x0000001fff107819 */ /* 0x000fc40000011420 */
[----:B------:R-:W-:Y:S02]  /*26c0*/  SHF.R.S32.HI R15, RZ, 0x1f, R34 ;  /* 0x0000001fff0f7819 */ /* 0x000fe40000011422 */
[----:B------:R-:W-:Y:S02]  /*26d0*/  IADD3.X R18, R18, UR33, RZ, P0, !PT ;  /* 0x0000002112127c10 */ /* 0x000fe400087fe4ff */
[----:B------:R-:W-:Y:S02]  /*26e0*/  R2UR UR19, R14 ;  /* 0x000000000e1372ca */ /* 0x000fe400000e0000 */
[----:B------:R-:W-:Y:S02]  /*26f0*/  IADD3 R10, P0, R42, UR32, RZ ;  /* 0x000000202a0a7c10 */ /* 0x000fe4000ff1e0ff */
[----:B------:R-:W-:Y:S02]  /*2700*/  R2UR UR21, R12 ;  /* 0x000000000c1572ca */ /* 0x000fe400000e0000 */
[----:B------:R-:W-:-:S02]  /*2710*/  SHF.R.S32.HI R17, RZ, 0x1f, R11 ;  /* 0x0000001fff117819 */ /* 0x000fc4000001140b */
[----:B------:R-:W-:Y:S02]  /*2720*/  SHF.R.S32.HI R14, RZ, 0x1f, R36 ;  /* 0x0000001fff0e7819 */ /* 0x000fe40000011424 */
[----:B------:R-:W-:Y:S02]  /*2730*/  IADD3.X R16, R16, UR33, RZ, P2, !PT ;  /* 0x0000002110107c10 */ /* 0x000fe400097fe4ff */
[----:B------:R-:W-:Y:S02]  /*2740*/  IADD3.X R15, R15, UR33, RZ, P3, !PT ;  /* 0x000000210f0f7c10 */ /* 0x000fe40009ffe4ff */
[----:B------:R-:W-:Y:S02]  /*2750*/  IADD3 R12, P2, R46, UR32, RZ ;  /* 0x000000202e0c7c10 */ /* 0x000fe4000ff5e0ff */
[----:B------:R-:W-:Y:S02]  /*2760*/  IADD3 R11, P3, R48, UR32, RZ ;  /* 0x00000020300b7c10 */ /* 0x000fe4000ff7e0ff */
[----:B------:R-:W-:-:S02]  /*2770*/  R2UR UR17, R13 ;  /* 0x000000000d1172ca */ /* 0x000fc400000e0000 */
[----:B------:R-:W-:Y:S02]  /*2780*/  IADD3.X R23, R23, UR33, RZ, P5, !PT ;  /* 0x0000002117177c10 */ /* 0x000fe4000affe4ff */
[----:B------:R-:W-:Y:S02]  /*2790*/  R2UR UR22, R10 ;  /* 0x000000000a1672ca */ /* 0x000fe400000e0000 */
[----:B------:R-:W-:Y:S02]  /*27a0*/  IADD3.X R14, R14, UR33, RZ, P4, !PT ;  /* 0x000000210e0e7c10 */ /* 0x000fe4000a7fe4ff */
[----:B------:R-:W-:Y:S02]  /*27b0*/  IADD3 R13, P5, R38, UR32, RZ ;  /* 0x00000020260d7c10 */ /* 0x000fe4000ffbe0ff */
[----:B------:R-:W-:Y:S02]  /*27c0*/  IADD3 R10, P4, R50, UR32, RZ ;  /* 0x00000020320a7c10 */ /* 0x000fe4000ff9e0ff */
[----:B------:R-:W-:-:S02]  /*27d0*/  R2UR UR24, R12 ;  /* 0x000000000c1872ca */ /* 0x000fc400000e0000 */
[----:B------:R-:W-:Y:S02]  /*27e0*/  R2UR UR25, R11 ;  /* 0x000000000b1972ca */ /* 0x000fe400000e0000 */
[----:B------:R-:W-:Y:S02]  /*27f0*/  SHF.R.S32.HI R12, RZ, 0x1f, R38 ;  /* 0x0000001fff0c7819 */ /* 0x000fe40000011426 */
[----:B------:R-:W-:Y:S02]  /*2800*/  SHF.R.S32.HI R11, RZ, 0x1f, R40 ;  /* 0x0000001fff0b7819 */ /* 0x000fe40000011428 */
[----:B------:R-:W-:Y:S02]  /*2810*/  R2UR UR20, R13 ;  /* 0x000000000d1472ca */ /* 0x000fe400000e0000 */
[----:B------:R-:W-:Y:S02]  /*2820*/  IADD3.X R17, R17, UR33, RZ, P1, !PT ;  /* 0x0000002111117c10 */ /* 0x000fe40008ffe4ff */
[----:B------:R-:W-:-:S02]  /*2830*/  R2UR UR26, R10 ;  /* 0x000000000a1a72ca */ /* 0x000fc400000e0000 */
[----:B------:R-:W-:Y:S02]  /*2840*/  IADD3 R13, P1, R44, UR32, RZ ;  /* 0x000000202c0d7c10 */ /* 0x000fe4000ff3e0ff */
[----:B------:R-:W-:Y:S02]  /*2850*/  SHF.R.S32.HI R10, RZ, 0x1f, R42 ;  /* 0x0000001fff0a7819 */ /* 0x000fe4000001142a */
[----:B------:R-:W-:Y:S02]  /*2860*/  IADD3.X R12, R12, UR33, RZ, P5, !PT ;  /* 0x000000210c0c7c10 */ /* 0x000fe4000affe4ff */
[----:B------:R-:W-:Y:S02]  /*2870*/  IADD3.X R11, R11, UR33, RZ, P6, !PT ;  /* 0x000000210b0b7c10 */ /* 0x000fe4000b7fe4ff */
[----:B------:R-:W-:Y:S02]  /*2880*/  R2UR UR23, R13 ;  /* 0x000000000d1772ca */ /* 0x000fe400000e0000 */
[----:B------:R-:W-:-:S02]  /*2890*/  IADD3.X R10, R10, UR33, RZ, P0, !PT ;  /* 0x000000210a0a7c10 */ /* 0x000fc400087fe4ff */
[----:B------:R-:W-:Y:S02]  /*28a0*/  R2UR UR51, R12 ;  /* 0x000000000c3372ca */ /* 0x000fe400000e0000 */
[----:B------:R-:W-:Y:S02]  /*28b0*/  R2UR UR52, R11 ;  /* 0x000000000b3472ca */ /* 0x000fe400000e0000 */
[----:B------:R-:W-:Y:S02]  /*28c0*/  SHF.R.S32.HI R13, RZ, 0x1f, R44 ;  /* 0x0000001fff0d7819 */ /* 0x000fe4000001142c */
[----:B------:R-:W-:Y:S02]  /*28d0*/  SHF.R.S32.HI R12, RZ, 0x1f, R46 ;  /* 0x0000001fff0c7819 */ /* 0x000fe4000001142e */
[----:B------:R-:W-:Y:S02]  /*28e0*/  SHF.R.S32.HI R11, RZ, 0x1f, R48 ;  /* 0x0000001fff0b7819 */ /* 0x000fe40000011430 */
[----:B------:R-:W-:-:S02]  /*28f0*/  SHF.R.S32.HI R50, RZ, 0x1f, R50 ;  /* 0x0000001fff327819 */ /* 0x000fc40000011432 */
[----:B------:R-:W-:Y:S02]  /*2900*/  R2UR UR53, R10 ;  /* 0x000000000a3572ca */ /* 0x000fe400000e0000 */
[----:B------:R-:W-:Y:S02]  /*2910*/  IADD3.X R13, R13, UR33, RZ, P1, !PT ;  /* 0x000000210d0d7c10 */ /* 0x000fe40008ffe4ff */
[----:B------:R-:W-:Y:S02]  /*2920*/  IADD3.X R12, R12, UR33, RZ, P2, !PT ;  /* 0x000000210c0c7c10 */ /* 0x000fe400097fe4ff */
[----:B------:R-:W-:Y:S02]  /*2930*/  IADD3.X R11, R11, UR33, RZ, P3, !PT ;  /* 0x000000210b0b7c10 */ /* 0x000fe40009ffe4ff */
[----:B------:R-:W-:Y:S02]  /*2940*/  IADD3.X R10, R50, UR33, RZ, P4, !PT ;  /* 0x00000021320a7c10 */ /* 0x000fe4000a7fe4ff */
[----:B------:R-:W-:-:S02]  /*2950*/  R2UR UR54, R13 ;  /* 0x000000000d3672ca */ /* 0x000fc400000e0000 */
[----:B------:R-:W-:Y:S02]  /*2960*/  R2UR UR55, R12 ;  /* 0x000000000c3772ca */ /* 0x000fe400000e0000 */
[----:B------:R-:W-:Y:S02]  /*2970*/  R2UR UR56, R11 ;  /* 0x000000000b3872ca */ /* 0x000fe400000e0000 */
[----:B------:R-:W-:Y:S02]  /*2980*/  R2UR UR57, R10 ;  /* 0x000000000a3972ca */ /* 0x000fe400000e0000 */
[----:B------:R-:W-:Y:S02]  /*2990*/  IADD3 R37, P5, R52, UR32, RZ ;  /* 0x0000002034257c10 */ /* 0x000fe4000ffbe0ff */
[----:B------:R-:W-:Y:S02]  /*29a0*/  IADD3 R36, P6, R54, UR32, RZ ;  /* 0x0000002036247c10 */ /* 0x000fe4000ffde0ff */
[----:B------:R-:W-:-:S02]  /*29b0*/  IADD3 R34, P0, R56, UR32, RZ ;  /* 0x0000002038227c10 */ /* 0x000fc4000ff1e0ff */
[----:B------:R-:W-:Y:S02]  /*29c0*/  IADD3 R32, P1, R58, UR32, RZ ;  /* 0x000000203a207c10 */ /* 0x000fe4000ff3e0ff */
[----:B------:R-:W-:Y:S02]  /*29d0*/  SHF.R.S32.HI R13, RZ, 0x1f, R52 ;  /* 0x0000001fff0d7819 */ /* 0x000fe40000011434 */
[----:B------:R-:W-:Y:S02]  /*29e0*/  SHF.R.S32.HI R12, RZ, 0x1f, R54 ;  /* 0x0000001fff0c7819 */ /* 0x000fe40000011436 */
[----:B------:R-:W-:Y:S02]  /*29f0*/  SHF.R.S32.HI R11, RZ, 0x1f, R56 ;  /* 0x0000001fff0b7819 */ /* 0x000fe40000011438 */
[----:B------:R-:W-:Y:S02]  /*2a00*/  SHF.R.S32.HI R10, RZ, 0x1f, R58 ;  /* 0x0000001fff0a7819 */ /* 0x000fe4000001143a */
[----:B------:R-:W-:-:S02]  /*2a10*/  R2UR UR29, R34 ;  /* 0x00000000221d72ca */ /* 0x000fc400000e0000 */
[----:B------:R-:W-:Y:S02]  /*2a20*/  R2UR UR36, R32 ;  /* 0x00000000202472ca */ /* 0x000fe400000e0000 */
[----:B------:R-:W-:Y:S02]  /*2a30*/  R2UR UR37, R35 ;  /* 0x00000000232572ca */ /* 0x000fe400000e0000 */
[----:B------:R-:W-:Y:S02]  /*2a40*/  R2UR UR38, R33 ;  /* 0x00000000212672ca */ /* 0x000fe400000e0000 */
[----:B------:R-:W-:Y:S02]  /*2a50*/  R2UR UR39, R31 ;  /* 0x000000001f2772ca */ /* 0x000fe400000e0000 */
[----:B------:R-:W-:Y:S02]  /*2a60*/  R2UR UR40, R30 ;  /* 0x000000001e2872ca */ /* 0x000fe400000e0000 */
[----:B------:R-:W-:-:S02]  /*2a70*/  R2UR UR44, R23 ;  /* 0x00000000172c72ca */ /* 0x000fc400000e0000 */
[----:B------:R-:W-:Y:S02]  /*2a80*/  IADD3.X R13, R13, UR33, RZ, P5, !PT ;  /* 0x000000210d0d7c10 */ /* 0x000fe4000affe4ff */
[----:B------:R-:W-:Y:S02]  /*2a90*/  IADD3.X R12, R12, UR33, RZ, P6, !PT ;  /* 0x000000210c0c7c10 */ /* 0x000fe4000b7fe4ff */
[----:B------:R-:W-:Y:S02]  /*2aa0*/  IADD3.X R11, R11, UR33, RZ, P0, !PT ;  /* 0x000000210b0b7c10 */ /* 0x000fe400087fe4ff */
[----:B------:R-:W-:Y:S02]  /*2ab0*/  IADD3.X R10, R10, UR33, RZ, P1, !PT ;  /* 0x000000210a0a7c10 */ /* 0x000fe40008ffe4ff */
[----:B------:R-:W-:Y:S02]  /*2ac0*/  IADD3 R23, P6, R4, UR32, RZ ;  /* 0x0000002004177c10 */ /* 0x000fe4000ffde0ff */
[----:B------:R-:W-:-:S02]  /*2ad0*/  IADD3 R30, P0, R5, UR32, RZ ;  /* 0x00000020051e7c10 */ /* 0x000fc4000ff1e0ff */
[----:B------:R-:W-:Y:S02]  /*2ae0*/  IADD3 R31, P1, R7, UR32, RZ ;  /* 0x00000020071f7c10 */ /* 0x000fe4000ff3e0ff */
[----:B------:R-:W-:Y:S02]  /*2af0*/  IADD3 R32, P2, R6, UR32, RZ ;  /* 0x0000002006207c10 */ /* 0x000fe4000ff5e0ff */
[----:B------:R-:W-:Y:S02]  /*2b00*/  IADD3 R33, P3, R9, UR32, RZ ;  /* 0x0000002009217c10 */ /* 0x000fe4000ff7e0ff */
[----:B------:R-:W-:Y:S02]  /*2b10*/  IADD3 R34, P4, R8, UR32, RZ ;  /* 0x0000002008227c10 */ /* 0x000fe4000ff9e0ff */
[----:B------:R-:W-:Y:S01]  /*2b20*/  IADD3 R35, P5, R3, UR32, RZ ;  /* 0x0000002003237c10 */ /* 0x000fe2000ffbe0ff */
[----:B------:R-:W-:Y:S01]  /*2b30*/  ULDC UR32, c[0x0][0x234] ;  /* 0x00008d0000207ab9 */ /* 0x000fe20000000800 */
[----:B------:R-:W-:Y:S01]  /*2b40*/  SHF.R.S32.HI R4, RZ, 0x1f, R4 ;  /* 0x0000001fff047819 */ /* 0x000fe20000011404 */
[----:B------:R-:W-:Y:S01]  /*2b50*/  IMAD R2, R2, UR32, RZ ;  /* 0x0000002002027c24 */ /* 0x000fe2000f8e02ff */
[----:B------:R-:W-:Y:S01]  /*2b60*/  R2UR UR28, R36 ;  /* 0x00000000241c72ca */ /* 0x000fe200000e0000 */
[----:B------:R-:W-:Y:S01]  /*2b70*/  USHF.R.S32.HI UR32, URZ, 0x1f, UR5 ;  /* 0x0000001f3f207899 */ /* 0x000fe20008011405 */
[----:B------:R-:W-:-:S02]  /*2b80*/  R2UR UR45, R19 ;  /* 0x00000000132d72ca */ /* 0x000fc400000e0000 */
[----:B------:R-:W-:Y:S01]  /*2b90*/  R2UR UR46, R18 ;  /* 0x00000000122e72ca */ /* 0x000fe200000e0000 */
[----:B------:R-:W-:Y:S01]  /*2ba0*/  ULEA.HI UR32, UR32, UR5, URZ, 0x7 ;  /* 0x0000000520207291 */ /* 0x000fe2000f8f383f */
[----:B------:R-:W-:Y:S02]  /*2bb0*/  R2UR UR47, R17 ;  /* 0x00000000112f72ca */ /* 0x000fe400000e0000 */
[----:B------:R-:W-:Y:S01]  /*2bc0*/  R2UR UR48, R16 ;  /* 0x00000000103072ca */ /* 0x000fe200000e0000 */
[----:B------:R-:W-:Y:S01]  /*2bd0*/  USHF.R.S32.HI UR32, URZ, 0x7, UR32 ;  /* 0x000000073f207899 */ /* 0x000fe20008011420 */
[----:B------:R-:W-:Y:S02]  /*2be0*/  R2UR UR49, R15 ;  /* 0x000000000f3172ca */ /* 0x000fe400000e0000 */
[----:B------:R-:W-:Y:S02]  /*2bf0*/  R2UR UR50, R14 ;  /* 0x000000000e3272ca */ /* 0x000fe400000e0000 */
[----:B------:R-:W-:-:S02]  /*2c00*/  R2UR UR58, R13 ;  /* 0x000000000d3a72ca */ /* 0x000fc400000e0000 */
[----:B------:R-:W-:Y:S02]  /*2c10*/  R2UR UR59, R12 ;  /* 0x000000000c3b72ca */ /* 0x000fe400000e0000 */
[----:B------:R-:W-:Y:S02]  /*2c20*/  R2UR UR60, R11 ;  /* 0x000000000b3c72ca */ /* 0x000fe400000e0000 */
[----:B------:R-:W-:Y:S02]  /*2c30*/  R2UR UR61, R10 ;  /* 0x000000000a3d72ca */ /* 0x000fe400000e0000 */
[----:B------:R-:W-:Y:S02]  /*2c40*/  IADD3.X R36, R4, UR33, RZ, P6, !PT ;  /* 0x0000002104247c10 */ /* 0x000fe4000b7fe4ff */
[----:B------:R-:W-:Y:S01]  /*2c50*/  IADD3 R57, P6, R2, UR34, RZ ;  /* 0x0000002202397c10 */ /* 0x000fe2000ffde0ff */
[----:B------:R-:W-:Y:S01]  /*2c60*/  ULDC UR34, c[0x0][0x23c] ;  /* 0x00008f0000227ab9 */ /* 0x000fe20000000800 */
[----:B------:R-:W-:Y:S01]  /*2c70*/  SHF.R.S32.HI R5, RZ, 0x1f, R5 ;  /* 0x0000001fff057819 */ /* 0x000fe20000011405 */
[----:B------:R-:W-:Y:S01]  /*2c80*/  IMAD R82, R41, UR34, RZ ;  /* 0x0000002229527c24 */ /* 0x000fe2000f8e02ff */
[----:B------:R-:W-:Y:S01]  /*2c90*/  SHF.R.S32.HI R7, RZ, 0x1f, R7 ;  /* 0x0000001fff077819 */ /* 0x000fe20000011407 */
[----:B------:R-:W-:Y:S01]  /*2ca0*/  USHF.L.U32 UR5, UR34, 0x7, URZ ;  /* 0x0000000722057899 */ /* 0x000fe2000800063f */
[----:B------:R-:W-:-:S02]  /*2cb0*/  SHF.R.S32.HI R6, RZ, 0x1f, R6 ;  /* 0x0000001fff067819 */ /* 0x000fc40000011406 */
[----:B------:R-:W-:Y:S01]  /*2cc0*/  SHF.R.S32.HI R9, RZ, 0x1f, R9 ;  /* 0x0000001fff097819 */ /* 0x000fe20000011409 */
[----:B------:R-:W-:Y:S01]  /*2cd0*/  USHF.R.S32.HI UR34, URZ, 0x1f, UR5 ;  /* 0x0000001f3f227899 */ /* 0x000fe20008011405 */
[----:B------:R-:W-:Y:S02]  /*2ce0*/  SHF.R.S32.HI R8, RZ, 0x1f, R8 ;  /* 0x0000001fff087819 */ /* 0x000fe40000011408 */
[----:B------:R-:W-:Y:S02]  /*2cf0*/  SHF.R.S32.HI R3, RZ, 0x1f, R3 ;  /* 0x0000001fff037819 */ /* 0x000fe40000011403 */
[C---:B------:R-:W-:Y:S02]  /*2d00*/  LOP3.LUT R50, R21.reuse, 0x30, RZ, 0xfc, !PT ;  /* 0x0000003015327812 */ /* 0x040fe400078efcff */
[C---:B------:R-:W-:Y:S02]  /*2d10*/  LOP3.LUT R52, R21.reuse, 0x28, RZ, 0xfc, !PT ;  /* 0x0000002815347812 */ /* 0x040fe400078efcff */
[----:B------:R-:W-:-:S02]  /*2d20*/  LOP3.LUT R54, R21, 0x20, RZ, 0xfc, !PT ;  /* 0x0000002015367812 */ /* 0x000fc400078efcff */
[C---:B------:R-:W-:Y:S02]  /*2d30*/  LOP3.LUT R56, R21.reuse, 0x18, RZ, 0xfc, !PT ;  /* 0x0000001815387812 */ /* 0x040fe400078efcff */
[C---:B------:R-:W-:Y:S02]  /*2d40*/  LOP3.LUT R58, R21.reuse, 0x10, RZ, 0xfc, !PT ;  /* 0x00000010153a7812 */ /* 0x040fe400078efcff */
[----:B------:R-:W-:Y:S02]  /*2d50*/  LOP3.LUT R60, R21, 0x8, RZ, 0xfc, !PT ;  /* 0x00000008153c7812 */ /* 0x000fe400078efcff */
[----:B------:R-:W-:Y:S02]  /*2d60*/  R2UR UR41, R26 ;  /* 0x000000001a2972ca */ /* 0x000fe400000e0000 */
[----:B------:R-:W-:Y:S02]  /*2d70*/  R2UR UR42, R25 ;  /* 0x00000000192a72ca */ /* 0x000fe400000e0000 */
[----:B------:R-:W-:-:S02]  /*2d80*/  R2UR UR43, R24 ;  /* 0x00000000182b72ca */ /* 0x000fc400000e0000 */
[----:B------:R-:W-:Y:S02]  /*2d90*/  IADD3.X R38, R5, UR33, RZ, P0, !PT ;  /* 0x0000002105267c10 */ /* 0x000fe400087fe4ff */
[----:B------:R-:W-:Y:S02]  /*2da0*/  CS2R R4, SRZ ;  /* 0x0000000000047805 */ /* 0x000fe4000001ff00 */
[----:B------:R-:W-:Y:S02]  /*2db0*/  IADD3.X R40, R7, UR33, RZ, P1, !PT ;  /* 0x0000002107287c10 */ /* 0x000fe40008ffe4ff */
[----:B------:R-:W-:Y:S02]  /*2dc0*/  IADD3.X R42, R6, UR33, RZ, P2, !PT ;  /* 0x00000021062a7c10 */ /* 0x000fe400097fe4ff */
[----:B------:R-:W-:Y:S02]  /*2dd0*/  CS2R R6, SRZ ;  /* 0x0000000000067805 */ /* 0x000fe4000001ff00 */
[----:B------:R-:W-:-:S02]  /*2de0*/  IADD3.X R44, R9, UR33, RZ, P3, !PT ;  /* 0x00000021092c7c10 */ /* 0x000fc40009ffe4ff */
[----:B------:R-:W-:Y:S02]  /*2df0*/  IADD3.X R46, R8, UR33, RZ, P4, !PT ;  /* 0x00000021082e7c10 */ /* 0x000fe4000a7fe4ff */
[----:B------:R-:W-:Y:S01]  /*2e00*/  IADD3.X R48, R3, UR33, RZ, P5, !PT ;  /* 0x0000002103307c10 */ /* 0x000fe2000affe4ff */
[----:B------:R-:W-:Y:S01]  /*2e10*/  ULDC UR33, c[0x0][0x238] ;  /* 0x00008e0000217ab9 */ /* 0x000fe20000000800 */
[----:B------:R-:W-:Y:S01]  /*2e20*/  R2UR UR27, R37 ;  /* 0x00000000251b72ca */ /* 0x000fe200000e0000 */
[----:B------:R-:W-:Y:S01]  /*2e30*/  IMAD R50, R50, UR33, RZ ;  /* 0x0000002132327c24 */ /* 0x000fe2000f8e02ff */
[----:B------:R-:W-:Y:S01]  /*2e40*/  LOP3.LUT R26, R41, 0x70, RZ, 0x3c, !PT ;  /* 0x00000070291a7812 */ /* 0x000fe200078e3cff */
[----:B------:R-:W-:Y:S01]  /*2e50*/  IMAD R52, R52, UR33, RZ ;  /* 0x0000002134347c24 */ /* 0x000fe2000f8e02ff */
[----:B------:R-:W-:Y:S01]  /*2e60*/  SHF.R.S32.HI R25, RZ, 0x1f, R82 ;  /* 0x0000001fff197819 */ /* 0x000fe20000011452 */
[----:B------:R-:W-:Y:S01]  /*2e70*/  IMAD R54, R54, UR33, RZ ;  /* 0x0000002136367c24 */ /* 0x000fe2000f8e02ff */
[----:B------:R-:W-:Y:S01]  /*2e80*/  LOP3.LUT R24, R27, 0x8, RZ, 0x3c, !PT ;  /* 0x000000081b187812 */ /* 0x000fe200078e3cff */
[----:B------:R-:W-:Y:S01]  /*2e90*/  IMAD R56, R56, UR33, RZ ;  /* 0x0000002138387c24 */ /* 0x000fe2000f8e02ff */
[----:B------:R-:W-:Y:S01]  /*2ea0*/  LOP3.LUT R39, R29, 0x40, RZ, 0x3c, !PT ;  /* 0x000000401d277812 */ /* 0x000fe200078e3cff */
[----:B------:R-:W-:Y:S01]  /*2eb0*/  IMAD R58, R58, UR33, RZ ;  /* 0x000000213a3a7c24 */ /* 0x000fe2000f8e02ff */
[----:B------:R-:W-:Y:S01]  /*2ec0*/  LEA.HI.X.SX32 R37, R2, UR35, 0x1, P6 ;  /* 0x0000002302257c11 */ /* 0x000fe2000b0f0eff */
[----:B------:R-:W-:-:S02]  /*2ed0*/  USHF.L.U32 UR35, UR33, 0x7, URZ ;  /* 0x0000000721237899 */ /* 0x000fc4000800063f */
[----:B------:R-:W-:Y:S02]  /*2ee0*/  IMAD R60, R60, UR33, RZ ;  /* 0x000000213c3c7c24 */ /* 0x000fe4000f8e02ff */
[----:B------:R-:W-:Y:S02]  /*2ef0*/  IMAD R62, R95, UR33, RZ ;  /* 0x000000215f3e7c24 */ /* 0x000fe4000f8e02ff */
[----:B------:R-:W-:Y:S02]  /*2f00*/  IMAD R64, R79, UR33, RZ ;  /* 0x000000214f407c24 */ /* 0x000fe4000f8e02ff */
[----:B------:R-:W-:Y:S02]  /*2f10*/  IMAD R66, R21, UR33, RZ ;  /* 0x0000002115427c24 */ /* 0x000fe4000f8e02ff */
[----:B------:R-:W-:Y:S02]  /*2f20*/  IMAD R68, R93, UR33, RZ ;  /* 0x000000215d447c24 */ /* 0x000fe4000f8e02ff */
[----:B------:R-:W-:-:S02]  /*2f30*/  IMAD R70, R91, UR33, RZ ;  /* 0x000000215b467c24 */ /* 0x000fc4000f8e02ff */
[----:B------:R-:W-:Y:S02]  /*2f40*/  IMAD R72, R89, UR33, RZ ;  /* 0x0000002159487c24 */ /* 0x000fe4000f8e02ff */
[----:B------:R-:W-:Y:S02]  /*2f50*/  IMAD R74, R87, UR33, RZ ;  /* 0x00000021574a7c24 */ /* 0x000fe4000f8e02ff */
[----:B------:R-:W-:Y:S02]  /*2f60*/  IMAD R76, R85, UR33, RZ ;  /* 0x00000021554c7c24 */ /* 0x000fe4000f8e02ff */
[----:B------:R-:W-:Y:S02]  /*2f70*/  IMAD R78, R83, UR33, RZ ;  /* 0x00000021534e7c24 */ /* 0x000fe4000f8e02ff */
[----:B------:R-:W-:Y:S01]  /*2f80*/  IMAD R80, R81, UR33, RZ ;  /* 0x0000002151507c24 */ /* 0x000fe2000f8e02ff */
[----:B------:R-:W-:-:S06]  /*2f90*/  ULDC UR33, c[0x0][0x230] ;  /* 0x00008c0000217ab9 */ /* 0x000fcc0000000800 */
.L_x_1:
[C---:B------:R-:W-:Y:S02]  /*2fa0*/  LOP3.LUT R3, R21.reuse, 0x10, RZ, 0xfc, !PT ;  /* 0x0000001015037812 */ /* 0x040fe400078efcff */
[C---:B------:R-:W-:Y:S02]  /*2fb0*/  LOP3.LUT R2, R21.reuse, 0x8, RZ, 0xfc, !PT ;  /* 0x0000000815027812 */ /* 0x040fe400078efcff */
[----:B------:R-:W-:Y:S02]  /*2fc0*/  ISETP.GE.AND P0, PT, R21, UR33, PT ;  /* 0x0000002115007c0c */ /* 0x000fe4000bf06270 */
[----:B------:R-:W-:Y:S02]  /*2fd0*/  ISETP.GE.AND P4, PT, R3, UR33, PT ;  /* 0x0000002103007c0c */ /* 0x000fe4000bf86270 */
[----:B------:R-:W-:Y:S02]  /*2fe0*/  ISETP.GE.AND P6, PT, R2, UR33, PT ;  /* 0x0000002102007c0c */ /* 0x000fe4000bfc6270 */
[----:B------:R-:W-:-:S02]  /*2ff0*/  LOP3.LUT R3, R21, 0x18, RZ, 0xfc, !PT ;  /* 0x0000001815037812 */ /* 0x000fc400078efcff */
[C---:B------:R-:W-:Y:S02]  /*3000*/  IADD3 R2, P5, R66.reuse, R57, RZ ;  /* 0x0000003942027210 */ /* 0x040fe40007fbe0ff */
[----:B------:R-:W-:Y:S02]  /*3010*/  LOP3.LUT R8, R21, 0x20, RZ, 0xfc, !PT ;  /* 0x0000002015087812 */ /* 0x000fe400078efcff */
[----:B------:R-:W-:Y:S02]  /*3020*/  ISETP.GE.AND P3, PT, R3, UR33, PT ;  /* 0x0000002103007c0c */ /* 0x000fe4000bf66270 */
[----:B------:R-:W-:Y:S02]  /*3030*/  PRMT R16, RZ, 0x7610, R16 ;  /* 0x00007610ff107816 */ /* 0x000fe40000000010 */
[----:B------:R-:W-:Y:S02]  /*3040*/  LEA.HI.X.SX32 R3, R66, R37, 0x1, P5 ;  /* 0x0000002542037211 */ /* 0x000fe400028f0eff */
[----:B------:R-:W-:-:S02]  /*3050*/  LOP3.LUT R9, R21, 0x28, RZ, 0xfc, !PT ;  /* 0x0000002815097812 */ /* 0x000fc400078efcff */
[----:B------:R-:W-:Y:S01]  /*3060*/  ISETP.GE.AND P2, PT, R8, UR33, PT ;  /* 0x0000002108007c0c */ /* 0x000fe2000bf46270 */
[----:B------:R-:W2:Y:S01]  /*3070*/  @!P0 LDG.E.U8 R16, desc[UR30][R2.64] ;  /* 0x0000001e02108981 */ /* 0x000ea2000c1e1100 */
[C---:B------:R-:W-:Y:S02]  /*3080*/  IADD3 R8, P5, R60.reuse, R57, RZ ;  /* 0x000000393c087210 */ /* 0x040fe40007fbe0ff */
[----:B------:R-:W-:Y:S02]  /*3090*/  LOP3.LUT R10, R21, 0x30, RZ, 0xfc, !PT ;  /* 0x00000030150a7812 */ /* 0x000fe400078efcff */
[----:B------:R-:W-:Y:S02]  /*30a0*/  ISETP.GE.AND P1, PT, R9, UR33, PT ;  /* 0x0000002109007c0c */ /* 0x000fe4000bf26270 */
[----:B------:R-:W-:Y:S02]  /*30b0*/  LEA.HI.X.SX32 R9, R60, R37, 0x1, P5 ;  /* 0x000000253c097211 */ /* 0x000fe400028f0eff */
[----:B------:R-:W-:-:S02]  /*30c0*/  ISETP.GE.AND P0, PT, R10, UR33, PT ;  /* 0x000000210a007c0c */ /* 0x000fc4000bf06270 */
[C---:B------:R-:W-:Y:S02]  /*30d0*/  IADD3 R10, P5, R58.reuse, R57, RZ ;  /* 0x000000393a0a7210 */ /* 0x040fe40007fbe0ff */
[----:B------:R-:W-:Y:S02]  /*30e0*/  PRMT R18, RZ, 0x7610, R18 ;  /* 0x00007610ff127816 */ /* 0x000fe40000000012 */
[----:B------:R-:W-:Y:S02]  /*30f0*/  LEA.HI.X.SX32 R11, R58, R37, 0x1, P5 ;  /* 0x000000253a0b7211 */ /* 0x000fe400028f0eff */
[-C--:B------:R-:W-:Y:S02]  /*3100*/  IADD3 R14, P5, R54, R57.reuse, RZ ;  /* 0x00000039360e7210 */ /* 0x080fe40007fbe0ff */
[----:B------:R0:W3:Y:S01]  /*3110*/  @!P6 LDG.E.U8 R18, desc[UR30][R8.64] ;  /* 0x0000001e0812e981 */ /* 0x0000e2000c1e1100 */
[----:B------:R-:W-:Y:S02]  /*3120*/  PRMT R88, RZ, 0x7610, R88 ;  /* 0x00007610ff587816 */ /* 0x000fe40000000058 */
[----:B------:R-:W-:-:S02]  /*3130*/  IADD3 R12, P6, R56, R57, RZ ;  /* 0x00000039380c7210 */ /* 0x000fc40007fde0ff */
[-C--:B------:R-:W-:Y:S02]  /*3140*/  LEA.HI.X.SX32 R15, R54, R37.reuse, 0x1, P5 ;  /* 0x00000025360f7211 */ /* 0x080fe400028f0eff */
[----:B------:R-:W-:Y:S02]  /*3150*/  PRMT R86, RZ, 0x7610, R86 ;  /* 0x00007610ff567816 */ /* 0x000fe40000000056 */
[----:B------:R-:W-:Y:S01]  /*3160*/  LEA.HI.X.SX32 R13, R56, R37, 0x1, P6 ;  /* 0x00000025380d7211 */ /* 0x000fe200030f0eff */
[----:B------:R-:W4:Y:S01]  /*3170*/  @!P2 LDG.E.U8 R88, desc[UR30][R14.64] ;  /* 0x0000001e0e58a981 */ /* 0x000f22000c1e1100 */
[----:B0-----:R-:W-:Y:S02]  /*3180*/  IADD3 R8, P2, R50, R57, RZ ;  /* 0x0000003932087210 */ /* 0x001fe40007f5e0ff */
[----:B------:R-:W-:Y:S01]  /*3190*/  PRMT R84, RZ, 0x7610, R84 ;  /* 0x00007610ff547816 */ /* 0x000fe20000000054 */
[----:B------:R0:W5:Y:S01]  /*31a0*/  @!P3 LDG.E.U8 R86, desc[UR30][R12.64] ;  /* 0x0000001e0c56b981 */ /* 0x000162000c1e1100 */
[----:B------:R-:W-:-:S02]  /*31b0*/  PRMT R92, RZ, 0x7610, R92 ;  /* 0x00007610ff5c7816 */ /* 0x000fc4000000005c */
[----:B------:R-:W-:Y:S02]  /*31c0*/  IADD3 R2, P3, R52, R57, RZ ;  /* 0x0000003934027210 */ /* 0x000fe40007f7e0ff */
[-C--:B------:R-:W-:Y:S01]  /*31d0*/  LEA.HI.X.SX32 R9, R50, R37.reuse, 0x1, P2 ;  /* 0x0000002532097211 */ /* 0x080fe200010f0eff */
[----:B------:R1:W3:Y:S01]  /*31e0*/  @!P4 LDG.E.U8 R84, desc[UR30][R10.64] ;  /* 0x0000001e0a54c981 */ /* 0x0002e2000c1e1100 */
[----:B------:R-:W-:Y:S02]  /*31f0*/  PRMT R90, RZ, 0x7610, R90 ;  /* 0x00007610ff5a7816 */ /* 0x000fe4000000005a */
[----:B------:R-:W-:Y:S01]  /*3200*/  LEA.HI.X.SX32 R3, R52, R37, 0x1, P3 ;  /* 0x0000002534037211 */ /* 0x000fe200018f0eff */
[----:B------:R-:W5:Y:S01]  /*3210*/  @!P0 LDG.E.U8 R92, desc[UR30][R8.64] ;  /* 0x0000001e085c8981 */ /* 0x000f62000c1e1100 */
[----:B------:R-:W-:Y:S02]  /*3220*/  ISETP.GE.AND P4, PT, R79, UR33, PT ;  /* 0x000000214f007c0c */ /* 0x000fe4000bf86270 */
[----:B------:R-:W-:Y:S01]  /*3230*/  ISETP.GE.AND P3, PT, R81, UR33, PT ;  /* 0x0000002151007c0c */ /* 0x000fe2000bf66270 */
[----:B------:R1:W5:Y:S01]  /*3240*/  @!P1 LDG.E.U8 R90, desc[UR30][R2.64] ;  /* 0x0000001e025a9981 */ /* 0x000362000c1e1100 */
[----:B0-----:R-:W-:-:S02]  /*3250*/  IADD3 R12, P0, R80, R57, RZ ;  /* 0x00000039500c7210 */ /* 0x001fc40007f1e0ff */
[----:B------:R-:W-:Y:S02]  /*3260*/  ISETP.GE.AND P2, PT, R83, UR33, PT ;  /* 0x0000002153007c0c */ /* 0x000fe4000bf46270 */
[----:B-1----:R-:W-:Y:S02]  /*3270*/  IADD3 R10, P1, R64, R57, RZ ;  /* 0x00000039400a7210 */ /* 0x002fe40007f3e0ff */
[----:B------:R-:W-:Y:S02]  /*3280*/  LEA.HI.X.SX32 R13, R80, R37, 0x1, P0 ;  /* 0x00000025500d7211 */ /* 0x000fe400000f0eff */
[----:B------:R-:W-:Y:S02]  /*3290*/  IADD3 R2, P0, R78, R57, RZ ;  /* 0x000000394e027210 */ /* 0x000fe40007f1e0ff */
[----:B------:R-:W-:Y:S02]  /*32a0*/  PRMT R94, RZ, 0x7610, R94 ;  /* 0x00007610ff5e7816 */ /* 0x000fe4000000005e */
[----:B------:R-:W-:-:S02]  /*32b0*/  PRMT R96, RZ, 0x7610, R96 ;  /* 0x00007610ff607816 */ /* 0x000fc40000000060 */
[-C--:B------:R-:W-:Y:S02]  /*32c0*/  LEA.HI.X.SX32 R11, R64, R37.reuse, 0x1, P1 ;  /* 0x00000025400b7211 */ /* 0x080fe400008f0eff */
[----:B------:R-:W-:Y:S02]  /*32d0*/  PRMT R98, RZ, 0x7610, R98 ;  /* 0x00007610ff627816 */ /* 0x000fe40000000062 */
[----:B------:R-:W-:Y:S01]  /*32e0*/  LEA.HI.X.SX32 R3, R78, R37, 0x1, P0 ;  /* 0x000000254e037211 */ /* 0x000fe200000f0eff */
[----:B------:R0:W5:Y:S01]  /*32f0*/  @!P4 LDG.E.U8 R94, desc[UR30][R10.64] ;  /* 0x0000001e0a5ec981 */ /* 0x000162000c1e1100 */
[----:B------:R-:W-:Y:S02]  /*3300*/  ISETP.GE.AND P0, PT, R89, UR33, PT ;  /* 0x0000002159007c0c */ /* 0x000fe4000bf06270 */
[----:B------:R-:W-:Y:S01]  /*3310*/  ISETP.GE.AND P1, PT, R85, UR33, PT ;  /* 0x0000002155007c0c */ /* 0x000fe2000bf26270 */
[----:B------:R1:W5:Y:S01]  /*3320*/  @!P3 LDG.E.U8 R96, desc[UR30][R12.64] ;  /* 0x0000001e0c60b981 */ /* 0x000362000c1e1100 */
[----:B------:R-:W-:-:S03]  /*3330*/  IADD3 R8, P3, R76, R57, RZ ;  /* 0x000000394c087210 */ /* 0x000fc60007f7e0ff */
[----:B------:R1:W5:Y:S01]  /*3340*/  @!P2 LDG.E.U8 R98, desc[UR30][R2.64] ;  /* 0x0000001e0262a981 */ /* 0x000362000c1e1100 */
[----:B------:R-:W-:Y:S02]  /*3350*/  ISETP.GE.AND P2, PT, R93, UR33, PT ;  /* 0x000000215d007c0c */ /* 0x000fe4000bf46270 */
[----:B0-----:R-:W-:Y:S02]  /*3360*/  IADD3 R10, P4, R72, R57, RZ ;  /* 0x00000039480a7210 */ /* 0x001fe40007f9e0ff */
[----:B------:R-:W-:Y:S02]  /*3370*/  PRMT R104, RZ, 0x7610, R104 ;  /* 0x00007610ff687816 */ /* 0x000fe40000000068 */
[----:B------:R-:W-:Y:S02]  /*3380*/  PRMT R100, RZ, 0x7610, R100 ;  /* 0x00007610ff647816 */ /* 0x000fe40000000064 */
[-C--:B------:R-:W-:Y:S02]  /*3390*/  LEA.HI.X.SX32 R9, R76, R37.reuse, 0x1, P3 ;  /* 0x000000254c097211 */ /* 0x080fe400018f0eff */
[----:B------:R-:W-:-:S02]  /*33a0*/  LEA.HI.X.SX32 R11, R72, R37, 0x1, P4 ;  /* 0x00000025480b7211 */ /* 0x000fc400020f0eff */
[C---:B-1----:R-:W-:Y:S01]  /*33b0*/  IADD3 R12, P3, R68.reuse, R57, RZ ;  /* 0x00000039440c7210 */ /* 0x042fe20007f7e0ff */
[----:B------:R0:W5:Y:S01]  /*33c0*/  @!P1 LDG.E.U8 R100, desc[UR30][R8.64] ;  /* 0x0000001e08649981 */ /* 0x000162000c1e1100 */
[----:B------:R-:W-:Y:S02]  /*33d0*/  PRMT R108, RZ, 0x7610, R108 ;  /* 0x00007610ff6c7816 */ /* 0x000fe4000000006c */
[----:B------:R-:W-:Y:S01]  /*33e0*/  LEA.HI.X.SX32 R13, R68, R37, 0x1, P3 ;  /* 0x00000025440d7211 */ /* 0x000fe200018f0eff */
[----:B------:R-:W5:Y:S01]  /*33f0*/  @!P0 LDG.E.U8 R104, desc[UR30][R10.64] ;  /* 0x0000001e0a688981 */ /* 0x000f62000c1e1100 */
[----:B------:R-:W-:Y:S02]  /*3400*/  IADD3 R2, P0, R74, R57, RZ ;  /* 0x000000394a027210 */ /* 0x000fe40007f1e0ff */
[----:B------:R-:W-:Y:S01]  /*3410*/  ISETP.GE.AND P1, PT, R87, UR33, PT ;  /* 0x0000002157007c0c */ /* 0x000fe2000bf26270 */
[----:B------:R1:W5:Y:S01]  /*3420*/  @!P2 LDG.E.U8 R108, desc[UR30][R12.64] ;  /* 0x0000001e0c6ca981 */ /* 0x000362000c1e1100 */
[----:B------:R-:W-:-:S02]  /*3430*/  ISETP.GE.AND P3, PT, R91, UR33, PT ;  /* 0x000000215b007c0c */ /* 0x000fc4000bf66270 */
[----:B------:R-:W-:Y:S02]  /*3440*/  ISETP.GE.AND P4, PT, R95, UR33, PT ;  /* 0x000000215f007c0c */ /* 0x000fe4000bf86270 */
[----:B------:R-:W-:Y:S02]  /*3450*/  LEA.HI.X.SX32 R3, R74, R37, 0x1, P0 ;  /* 0x000000254a037211 */ /* 0x000fe400000f0eff */
[-C--:B0-----:R-:W-:Y:S02]  /*3460*/  IADD3 R8, P2, R70, R57.reuse, RZ ;  /* 0x0000003946087210 */ /* 0x081fe40007f5e0ff */
[----:B------:R-:W-:Y:S02]  /*3470*/  IADD3 R14, P0, R62, R57, RZ ;  /* 0x000000393e0e7210 */ /* 0x000fe40007f1e0ff */
[----:B------:R-:W-:Y:S02]  /*3480*/  PRMT R102, RZ, 0x7610, R102 ;  /* 0x00007610ff667816 */ /* 0x000fe40000000066 */
[----:B------:R-:W-:-:S02]  /*3490*/  PRMT R106, RZ, 0x7610, R106 ;  /* 0x00007610ff6a7816 */ /* 0x000fc4000000006a */
[----:B------:R-:W-:Y:S02]  /*34a0*/  PRMT R110, RZ, 0x7610, R110 ;  /* 0x00007610ff6e7816 */ /* 0x000fe4000000006e */
[-C--:B------:R-:W-:Y:S01]  /*34b0*/  LEA.HI.X.SX32 R9, R70, R37.reuse, 0x1, P2 ;  /* 0x0000002546097211 */ /* 0x080fe200010f0eff */
[----:B------:R-:W5:Y:S01]  /*34c0*/  @!P1 LDG.E.U8 R102, desc[UR30][R2.64] ;  /* 0x0000001e02669981 */ /* 0x000f62000c1e1100 */
[----:B------:R-:W-:-:S03]  /*34d0*/  LEA.HI.X.SX32 R15, R62, R37, 0x1, P0 ;  /* 0x000000253e0f7211 */ /* 0x000fc600000f0eff */
[----:B------:R-:W5:Y:S04]  /*34e0*/  @!P3 LDG.E.U8 R106, desc[UR30][R8.64] ;  /* 0x0000001e086ab981 */ /* 0x000f68000c1e1100 */
[----:B------:R0:W5:Y:S01]  /*34f0*/  @!P4 LDG.E.U8 R110, desc[UR30][R14.64] ;  /* 0x0000001e0e6ec981 */ /* 0x000162000c1e1100 */
[----:B------:R-:W-:Y:S01]  /*3500*/  BAR.SYNC.DEFER_BLOCKING 0x0 ;  /* 0x0000000000007b1d */ /* 0x000fe20000010000 */
[----:B------:R-:W-:Y:S02]  /*3510*/  ISETP.GE.AND P0, PT, R41, UR33, PT ;  /* 0x0000002129007c0c */ /* 0x000fe4000bf06270 */
[C---:B-1----:R-:W-:Y:S02]  /*3520*/  IADD3 R12, P2, R82.reuse, R31, RZ ;  /* 0x0000001f520c7210 */ /* 0x042fe40007f5e0ff */
[----:B0-----:R-:W-:-:S02]  /*3530*/  IADD3 R14, P1, R82, R30, RZ ;  /* 0x0000001e520e7210 */ /* 0x001fc40007f3e0ff */
[----:B------:R-:W-:Y:S01]  /*3540*/  PRMT R150, RZ, 0x7610, R150 ;  /* 0x00007610ff967816 */ /* 0x000fe20000000096 */
[C---:B------:R-:W-:Y:S01]  /*3550*/  IMAD.X R13, R25.reuse, 0x1, R40, P2 ;  /* 0x00000001190d7824 */ /* 0x040fe200010e0628 */
[C---:B------:R-:W-:Y:S01]  /*3560*/  IADD3 R8, P2, R82.reuse, R33, RZ ;  /* 0x0000002152087210 */ /* 0x040fe20007f5e0ff */
[C---:B------:R-:W-:Y:S01]  /*3570*/  IMAD.X R15, R25.reuse, 0x1, R38, P1 ;  /* 0x00000001190f7824 */ /* 0x040fe200008e0626 */
[C---:B------:R-:W-:Y:S02]  /*3580*/  IADD3 R10, P1, R82.reuse, R32, RZ ;  /* 0x00000020520a7210 */ /* 0x040fe40007f3e0ff */
[----:B------:R-:W-:Y:S01]  /*3590*/  IADD3 R2, P3, R82, UR6, RZ ;  /* 0x0000000652027c10 */ /* 0x000fe2000ff7e0ff */
[C---:B------:R-:W-:Y:S01]  /*35a0*/  IMAD.X R9, R25.reuse, 0x1, R44, P2 ;  /* 0x0000000119097824 */ /* 0x040fe200010e062c */
[----:B------:R-:W-:Y:S01]  /*35b0*/  PRMT R152, RZ, 0x7610, R152 ;  /* 0x00007610ff987816 */ /* 0x000fe20000000098 */
[----:B------:R-:W-:Y:S01]  /*35c0*/  IMAD.X R11, R25, 0x1, R42, P1 ;  /* 0x00000001190b7824 */ /* 0x000fe200008e062a */
[----:B------:R-:W-:-:S02]  /*35d0*/  PRMT R138, RZ, 0x7610, R138 ;  /* 0x00007610ff8a7816 */ /* 0x000fc4000000008a */
[----:B------:R-:W-:Y:S02]  /*35e0*/  PRMT R140, RZ, 0x7610, R140 ;  /* 0x00007610ff8c7816 */ /* 0x000fe4000000008c */
[----:B------:R-:W-:Y:S02]  /*35f0*/  IADD3.X R3, R25, UR37, RZ, P3, !PT ;  /* 0x0000002519037c10 */ /* 0x000fe40009ffe4ff */
[----:B------:R-:W-:Y:S02]  /*3600*/  PRMT R126, RZ, 0x7610, R126 ;  /* 0x00007610ff7e7816 */ /* 0x000fe4000000007e */
[----:B------:R-:W-:Y:S02]  /*3610*/  PRMT R128, RZ, 0x7610, R128 ;  /* 0x00007610ff807816 */ /* 0x000fe40000000080 */
[----:B------:R-:W-:Y:S02]  /*3620*/  PRMT R19, RZ, 0x7610, R19 ;  /* 0x00007610ff137816 */ /* 0x000fe40000000013 */
[----:B------:R-:W-:-:S02]  /*3630*/  PRMT R124, RZ, 0x7610, R124 ;  /* 0x00007610ff7c7816 */ /* 0x000fc4000000007c */
[----:B------:R-:W-:Y:S02]  /*3640*/  PRMT R134, RZ, 0x7610, R134 ;  /* 0x00007610ff867816 */ /* 0x000fe40000000086 */
[----:B------:R-:W-:Y:S02]  /*3650*/  PRMT R136, RZ, 0x7610, R136 ;  /* 0x00007610ff887816 */ /* 0x000fe40000000088 */
        /* <DEDUP_REMOVED lines=20> */
[----:B------:R-:W-:Y:S01]  /*37a0*/  PRMT R157, RZ, 0x7610, R157 ;  /* 0x00007610ff9d7816 */ /* 0x000fe2000000009d */
[----:B--2---:R0:W-:Y:S04]  /*37b0*/  STS.U8 [R41+UR4], R16 ;  /* 0x0000001029007988 */ /* 0x0041e80008000004 */
[----:B----4-:R-:W-:Y:S04]  /*37c0*/  STS.U8 [R41+UR4+0x200], R88 ;  /* 0x0002005829007988 */ /* 0x010fe80008000004 */
[----:B---3--:R-:W-:Y:S04]  /*37d0*/  STS.U8 [R41+UR4+0x100], R84 ;  /* 0x0001005429007988 */ /* 0x008fe80008000004 */
[----:B-----5:R-:W-:Y:S01]  /*37e0*/  STS.U8 [R41+UR4+0x300], R92 ;  /* 0x0003005c29007988 */ /* 0x020fe20008000004 */
[----:B0-----:R-:W-:-:S03]  /*37f0*/  IADD3 R16, P1, R82, UR7, RZ ;  /* 0x0000000752107c10 */ /* 0x001fc6000ff3e0ff */
[----:B------:R-:W-:Y:S04]  /*3800*/  STS.U8 [R41+UR4+0x400], R96 ;  /* 0x0004006029007988 */ /* 0x000fe80008000004 */
[----:B------:R-:W-:Y:S04]  /*3810*/  STS.U8 [R41+UR4+0x500], R100 ;  /* 0x0005006429007988 */ /* 0x000fe80008000004 */
[----:B------:R-:W-:Y:S04]  /*3820*/  STS.U8 [R41+UR4+0x600], R104 ;  /* 0x0006006829007988 */ /* 0x000fe80008000004 */
[----:B------:R-:W-:Y:S04]  /*3830*/  STS.U8 [R41+UR4+0x700], R108 ;  /* 0x0007006c29007988 */ /* 0x000fe80008000004 */
[----:B------:R0:W-:Y:S04]  /*3840*/  STS.U8 [R43+UR4+0x80], R18 ;  /* 0x000080122b007988 */ /* 0x0001e80008000004 */
[----:B------:R-:W-:Y:S04]  /*3850*/  STS.U8 [R43+UR4+0x180], R86 ;  /* 0x000180562b007988 */ /* 0x000fe80008000004 */
[----:B------:R-:W-:Y:S04]  /*3860*/  STS.U8 [R43+UR4+0x280], R90 ;  /* 0x0002805a2b007988 */ /* 0x000fe80008000004 */
[----:B------:R-:W-:Y:S04]  /*3870*/  STS.U8 [R43+UR4+0x380], R94 ;  /* 0x0003805e2b007988 */ /* 0x000fe80008000004 */
[----:B------:R-:W-:Y:S04]  /*3880*/  STS.U8 [R43+UR4+0x480], R98 ;  /* 0x000480622b007988 */ /* 0x000fe80008000004 */
[----:B------:R-:W-:Y:S04]  /*3890*/  STS.U8 [R43+UR4+0x580], R102 ;  /* 0x000580662b007988 */ /* 0x000fe80008000004 */
[----:B------:R-:W-:Y:S04]  /*38a0*/  STS.U8 [R43+UR4+0x680], R106 ;  /* 0x0006806a2b007988 */ /* 0x000fe80008000004 */
[----:B------:R-:W-:Y:S01]  /*38b0*/  STS.U8 [R43+UR4+0x780], R110 ;  /* 0x0007806e2b007988 */ /* 0x000fe20008000004 */
[----:B------:R-:W-:Y:S01]  /*38c0*/  BAR.SYNC.DEFER_BLOCKING 0x0 ;  /* 0x0000000000007b1d */ /* 0x000fe20000010000 */
[----:B0-----:R-:W-:-:S02]  /*38d0*/  PRMT R18, RZ, 0x7610, R18 ;  /* 0x00007610ff127816 */ /* 0x001fc40000000012 */
[----:B------:R-:W-:-:S04]  /*38e0*/  IADD3.X R17, R25, UR38, RZ, P1, !PT ;  /* 0x0000002619117c10 */ /* 0x000fc80008ffe4ff */
[----:B------:R0:W2:Y:S04]  /*38f0*/  @!P0 LDG.E.U8 R18, desc[UR30][R14.64] ;  /* 0x0000001e0e128981 */ /* 0x0000a8000c1e1100 */
[----:B------:R1:W3:Y:S04]  /*3900*/  @!P0 LDG.E.U8 R150, desc[UR30][R12.64] ;  /* 0x0000001e0c968981 */ /* 0x0002e8000c1e1100 */
[----:B------:R4:W5:Y:S01]  /*3910*/  @!P0 LDG.E.U8 R152, desc[UR30][R10.64] ;  /* 0x0000001e0a988981 */ /* 0x000962000c1e1100 */
[----:B0-----:R-:W-:-:S03]  /*3920*/  IADD3 R14, P2, R82, UR8, RZ ;  /* 0x00000008520e7c10 */ /* 0x001fc6000ff5e0ff */
[----:B------:R0:W2:Y:S01]  /*3930*/  @!P0 LDG.E.U8 R138, desc[UR30][R8.64] ;  /* 0x0000001e088a8981 */ /* 0x0000a2000c1e1100 */
[----:B-1----:R-:W-:-:S03]  /*3940*/  IADD3 R12, P3, R82, UR9, RZ ;  /* 0x00000009520c7c10 */ /* 0x002fc6000ff7e0ff */
[----:B------:R1:W3:Y:S01]  /*3950*/  @!P0 LDG.E.U8 R140, desc[UR30][R2.64] ;  /* 0x0000001e028c8981 */ /* 0x0002e2000c1e1100 */
[C---:B------:R-:W-:Y:S02]  /*3960*/  IADD3.X R15, R25.reuse, UR39, RZ, P2, !PT ;  /* 0x00000027190f7c10 */ /* 0x040fe400097fe4ff */
[----:B------:R-:W-:Y:S01]  /*3970*/  IADD3.X R13, R25, UR40, RZ, P3, !PT ;  /* 0x00000028190d7c10 */ /* 0x000fe20009ffe4ff */
[----:B------:R1:W5:Y:S01]  /*3980*/  @!P0 LDG.E.U8 R126, desc[UR30][R16.64] ;  /* 0x0000001e107e8981 */ /* 0x000362000c1e1100 */
[C---:B----4-:R-:W-:Y:S02]  /*3990*/  IADD3 R10, P1, R82.reuse, UR10, RZ ;  /* 0x0000000a520a7c10 */ /* 0x050fe4000ff3e0ff */
[C---:B0-----:R-:W-:Y:S01]  /*39a0*/  IADD3 R8, P2, R82.reuse, UR11, RZ ;  /* 0x0000000b52087c10 */ /* 0x041fe2000ff5e0ff */
[----:B------:R0:W4:Y:S01]  /*39b0*/  @!P0 LDG.E.U8 R128, desc[UR30][R14.64] ;  /* 0x0000001e0e808981 */ /* 0x000122000c1e1100 */
[----:B-1----:R-:W-:-:S03]  /*39c0*/  IADD3 R2, P3, R82, UR12, RZ ;  /* 0x0000000c52027c10 */ /* 0x002fc6000ff7e0ff */
[----:B------:R1:W2:Y:S01]  /*39d0*/  @!P0 LDG.E.U8 R19, desc[UR30][R12.64] ;  /* 0x0000001e0c138981 */ /* 0x0002a2000c1e1100 */
[C---:B------:R-:W-:Y:S02]  /*39e0*/  IADD3.X R11, R25.reuse, UR41, RZ, P1, !PT ;  /* 0x00000029190b7c10 */ /* 0x040fe40008ffe4ff */
[C---:B------:R-:W-:Y:S01]  /*39f0*/  IADD3.X R9, R25.reuse, UR42, RZ, P2, !PT ;  /* 0x0000002a19097c10 */ /* 0x040fe200097fe4ff */
[----:B------:R-:W-:Y:S01]  /*3a00*/  LDS.U8 R135, [R27+UR4+0x20] ;  /* 0x000020041b877984 */ /* 0x000fe20008000000 */
[C---:B------:R-:W-:Y:S02]  /*3a10*/  IADD3.X R3, R25.reuse, UR43, RZ, P3, !PT ;  /* 0x0000002b19037c10 */ /* 0x040fe40009ffe4ff */
[C---:B------:R-:W-:Y:S01]  /*3a20*/  IADD3 R16, P1, R82.reuse, UR13, RZ ;  /* 0x0000000d52107c10 */ /* 0x040fe2000ff3e0ff */
[----:B------:R1:W2:Y:S01]  /*3a30*/  @!P0 LDG.E.U8 R124, desc[UR30][R10.64] ;  /* 0x0000001e0a7c8981 */ /* 0x0002a2000c1e1100 */
[C---:B0-----:R-:W-:Y:S02]  /*3a40*/  IADD3 R14, P2, R82.reuse, UR14, RZ ;  /* 0x0000000e520e7c10 */ /* 0x041fe4000ff5e0ff */
[----:B-1----:R-:W-:Y:S01]  /*3a50*/  IADD3 R12, P3, R82, UR15, RZ ;  /* 0x0000000f520c7c10 */ /* 0x002fe2000ff7e0ff */
[----:B------:R0:W2:Y:S01]  /*3a60*/  @!P0 LDG.E.U8 R134, desc[UR30][R8.64] ;  /* 0x0000001e08868981 */ /* 0x0000a2000c1e1100 */
[----:B------:R-:W-:-:S02]  /*3a70*/  IADD3.X R17, R25, UR44, RZ, P1, !PT ;  /* 0x0000002c19117c10 */ /* 0x000fc40008ffe4ff */
[C---:B------:R-:W-:Y:S01]  /*3a80*/  IADD3.X R15, R25.reuse, UR45, RZ, P2, !PT ;  /* 0x0000002d190f7c10 */ /* 0x040fe200097fe4ff */
[----:B------:R1:W2:Y:S01]  /*3a90*/  @!P0 LDG.E.U8 R136, desc[UR30][R2.64] ;  /* 0x0000001e02888981 */ /* 0x0002a2000c1e1100 */
[----:B------:R-:W-:Y:S02]  /*3aa0*/  IADD3.X R13, R25, UR46, RZ, P3, !PT ;  /* 0x0000002e190d7c10 */ /* 0x000fe40009ffe4ff */
[C---:B------:R-:W-:Y:S01]  /*3ab0*/  IADD3 R10, P3, R82.reuse, UR19, RZ ;  /* 0x00000013520a7c10 */ /* 0x040fe2000ff7e0ff */
[----:B------:R-:W2:Y:S01]  /*3ac0*/  @!P0 LDG.E.U8 R142, desc[UR30][R16.64] ;  /* 0x0000001e108e8981 */ /* 0x000ea2000c1e1100 */
[----:B0-----:R-:W-:-:S03]  /*3ad0*/  IADD3 R8, P2, R82, UR18, RZ ;  /* 0x0000001252087c10 */ /* 0x001fc6000ff5e0ff */
[----:B------:R0:W3:Y:S01]  /*3ae0*/  @!P0 LDG.E.U8 R146, desc[UR30][R14.64] ;  /* 0x0000001e0e928981 */ /* 0x0000e2000c1e1100 */
[C---:B-1----:R-:W-:Y:S02]  /*3af0*/  IADD3 R2, P1, R82.reuse, UR16, RZ ;  /* 0x0000001052027c10 */ /* 0x042fe4000ff3e0ff */
[C---:B------:R-:W-:Y:S01]  /*3b00*/  IADD3.X R9, R25.reuse, UR49, RZ, P2, !PT ;  /* 0x0000003119097c10 */ /* 0x040fe200097fe4ff */
[----:B------:R1:W5:Y:S01]  /*3b10*/  @!P0 LDG.E.U8 R130, desc[UR30][R12.64] ;  /* 0x0000001e0c828981 */ /* 0x000362000c1e1100 */
[C---:B------:R-:W-:Y:S02]  /*3b20*/  IADD3.X R11, R25.reuse, UR50, RZ, P3, !PT ;  /* 0x00000032190b7c10 */ /* 0x040fe40009ffe4ff */
[----:B------:R-:W-:Y:S01]  /*3b30*/  IADD3.X R3, R25, UR47, RZ, P1, !PT ;  /* 0x0000002f19037c10 */ /* 0x000fe20008ffe4ff */
[----:B------:R1:W2:Y:S01]  /*3b40*/  @!P0 LDG.E.U8 R144, desc[UR30][R8.64] ;  /* 0x0000001e08908981 */ /* 0x0002a2000c1e1100 */
[C---:B0-----:R-:W-:Y:S02]  /*3b50*/  IADD3 R14, P2, R82.reuse, UR21, RZ ;  /* 0x00000015520e7c10 */ /* 0x041fe4000ff5e0ff */
[C---:B------:R-:W-:Y:S01]  /*3b60*/  IADD3 R16, P3, R82.reuse, UR22, RZ ;  /* 0x0000001652107c10 */ /* 0x040fe2000ff7e0ff */
[----:B------:R0:W4:Y:S01]  /*3b70*/  @!P0 LDG.E.U8 R132, desc[UR30][R2.64] ;  /* 0x0000001e02848981 */ /* 0x000122000c1e1100 */
[----:B-1----:R-:W-:-:S02]  /*3b80*/  IADD3 R12, P1, R82, UR20, RZ ;  /* 0x00000014520c7c10 */ /* 0x002fc4000ff3e0ff */
[C---:B------:R-:W-:Y:S01]  /*3b90*/  IADD3.X R15, R25.reuse, UR52, RZ, P2, !PT ;  /* 0x00000034190f7c10 */ /* 0x040fe200097fe4ff */
[----:B------:R1:W2:Y:S01]  /*3ba0*/  @!P0 LDG.E.U8 R148, desc[UR30][R10.64] ;  /* 0x0000001e0a948981 */ /* 0x0002a2000c1e1100 */
[C---:B------:R-:W-:Y:S02]  /*3bb0*/  IADD3.X R17, R25.reuse, UR53, RZ, P3, !PT ;  /* 0x0000003519117c10 */ /* 0x040fe40009ffe4ff */
[----:B------:R-:W-:Y:S01]  /*3bc0*/  IADD3.X R13, R25, UR51, RZ, P1, !PT ;  /* 0x00000033190d7c10 */ /* 0x000fe20008ffe4ff */
[----:B------:R-:W2:Y:S01]  /*3bd0*/  @!P0 LDG.E.U8 R154, desc[UR30][R14.64] ;  /* 0x0000001e0e9a8981 */ /* 0x000ea2000c1e1100 */
[C---:B------:R-:W-:Y:S02]  /*3be0*/  IADD3 R8, P2, R82.reuse, UR24, RZ ;  /* 0x0000001852087c10 */ /* 0x040fe4000ff5e0ff */
[C---:B0-----:R-:W-:Y:S01]  /*3bf0*/  IADD3 R2, P1, R82.reuse, UR23, RZ ;  /* 0x0000001752027c10 */ /* 0x041fe2000ff3e0ff */
[----:B------:R0:W3:Y:S01]  /*3c00*/  @!P0 LDG.E.U8 R156, desc[UR30][R16.64] ;  /* 0x0000001e109c8981 */ /* 0x0000e2000c1e1100 */
[----:B-1----:R-:W-:-:S02]  /*3c10*/  IADD3 R10, P3, R82, UR26, RZ ;  /* 0x0000001a520a7c10 */ /* 0x002fc4000ff7e0ff */
[C---:B------:R-:W-:Y:S01]  /*3c20*/  IADD3.X R9, R25.reuse, UR55, RZ, P2, !PT ;  /* 0x0000003719097c10 */ /* 0x040fe200097fe4ff */
[----:B------:R1:W2:Y:S01]  /*3c30*/  @!P0 LDG.E.U8 R158, desc[UR30][R12.64] ;  /* 0x0000001e0c9e8981 */ /* 0x0002a2000c1e1100 */
[C---:B------:R-:W-:Y:S02]  /*3c40*/  IADD3.X R3, R25.reuse, UR54, RZ, P1, !PT ;  /* 0x0000003619037c10 */ /* 0x040fe40008ffe4ff */
[C---:B------:R-:W-:Y:S01]  /*3c50*/  IADD3.X R11, R25.reuse, UR57, RZ, P3, !PT ;  /* 0x00000039190b7c10 */ /* 0x040fe20009ffe4ff */
[----:B------:R1:W5:Y:S01]  /*3c60*/  @!P0 LDG.E.U8 R162, desc[UR30][R8.64] ;  /* 0x0000001e08a28981 */ /* 0x000362000c1e1100 */
[C---:B0-----:R-:W-:Y:S02]  /*3c70*/  IADD3 R16, P2, R82.reuse, R34, RZ ;  /* 0x0000002252107210 */ /* 0x041fe40007f5e0ff */
[C---:B------:R-:W-:Y:S01]  /*3c80*/  IADD3 R14, P3, R82.reuse, R35, RZ ;  /* 0x00000023520e7210 */ /* 0x040fe20007f7e0ff */
[----:B------:R0:W3:Y:S01]  /*3c90*/  @!P0 LDG.E.U8 R160, desc[UR30][R2.64] ;  /* 0x0000001e02a08981 */ /* 0x0000e2000c1e1100 */
[----:B-1----:R-:W-:Y:S01]  /*3ca0*/  IADD3 R12, P1, R82, UR36, RZ ;  /* 0x00000024520c7c10 */ /* 0x002fe2000ff3e0ff */
[----:B------:R-:W-:-:S02]  /*3cb0*/  IMAD.X R17, R25, 0x1, R46, P2 ;  /* 0x0000000119117824 */ /* 0x000fc400010e062e */
[----:B------:R1:W2:Y:S01]  /*3cc0*/  @!P0 LDG.E.U8 R164, desc[UR30][R10.64] ;  /* 0x0000001e0aa48981 */ /* 0x0002a2000c1e1100 */
[C---:B------:R-:W-:Y:S01]  /*3cd0*/  IMAD.X R15, R25.reuse, 0x1, R48, P3 ;  /* 0x00000001190f7824 */ /* 0x040fe200018e0630 */
[----:B------:R-:W-:Y:S02]  /*3ce0*/  IADD3.X R13, R25, UR61, RZ, P1, !PT ;  /* 0x0000003d190d7c10 */ /* 0x000fe40008ffe4ff */
[C---:B------:R-:W-:Y:S01]  /*3cf0*/  IADD3 R8, P1, R82.reuse, UR27, RZ ;  /* 0x0000001b52087c10 */ /* 0x040fe2000ff3e0ff */
[----:B------:R1:W3:Y:S01]  /*3d00*/  @!P0 LDG.E.U8 R129, desc[UR30][R16.64] ;  /* 0x0000001e10818981 */ /* 0x0002e2000c1e1100 */
[----:B0-----:R-:W-:-:S03]  /*3d10*/  IADD3 R2, P3, R82, UR29, RZ ;  /* 0x0000001d52027c10 */ /* 0x001fc6000ff7e0ff */
[----:B------:R-:W-:Y:S01]  /*3d20*/  LDS.U8 R137, [R27+UR4+0x30] ;  /* 0x000030041b897984 */ /* 0x000fe20008000000 */
[C---:B-1----:R-:W-:Y:S02]  /*3d30*/  IADD3 R10, P2, R82.reuse, UR28, RZ ;  /* 0x0000001c520a7c10 */ /* 0x042fe4000ff5e0ff */
[C---:B------:R-:W-:Y:S01]  /*3d40*/  IADD3.X R9, R25.reuse, UR58, RZ, P1, !PT ;  /* 0x0000003a19097c10 */ /* 0x040fe20008ffe4ff */
[----:B------:R0:W2:Y:S01]  /*3d50*/  @!P0 LDG.E.U8 R133, desc[UR30][R12.64] ;  /* 0x0000001e0c858981 */ /* 0x0000a2000c1e1100 */
[C---:B------:R-:W-:Y:S02]  /*3d60*/  IADD3.X R3, R25.reuse, UR60, RZ, P3, !PT ;  /* 0x0000003c19037c10 */ /* 0x040fe40009ffe4ff */
[----:B------:R-:W-:Y:S01]  /*3d70*/  IADD3.X R11, R25, UR59, RZ, P2, !PT ;  /* 0x0000003b190b7c10 */ /* 0x000fe200097fe4ff */
[----:B------:R1:W4:Y:S01]  /*3d80*/  @!P0 LDG.E.U8 R131, desc[UR30][R14.64] ;  /* 0x0000001e0e838981 */ /* 0x000322000c1e1100 */
[----:B------:R-:W-:-:S03]  /*3d90*/  IADD3 R16, P1, R82, R23, RZ ;  /* 0x0000001752107210 */ /* 0x000fc60007f3e0ff */
[----:B------:R-:W2:Y:S01]  /*3da0*/  @!P0 LDG.E.U8 R151, desc[UR30][R2.64] ;  /* 0x0000001e02978981 */ /* 0x000ea2000c1e1100 */
[----:B0-----:R-:W-:-:S03]  /*3db0*/  IADD3 R12, P3, R82, UR25, RZ ;  /* 0x00000019520c7c10 */ /* 0x001fc6000ff7e0ff */
[----:B------:R-:W2:Y:S01]  /*3dc0*/  @!P0 LDG.E.U8 R155, desc[UR30][R10.64] ;  /* 0x0000001e0a9b8981 */ /* 0x000ea2000c1e1100 */
[----:B-1----:R-:W-:Y:S01]  /*3dd0*/  IADD3 R14, P2, R82, UR17, RZ ;  /* 0x00000011520e7c10 */ /* 0x002fe2000ff5e0ff */
[C---:B------:R-:W-:Y:S01]  /*3de0*/  IMAD.X R17, R25.reuse, 0x1, R36, P1 ;  /* 0x0000000119117824 */ /* 0x040fe200008e0624 */
[C---:B------:R-:W-:Y:S01]  /*3df0*/  IADD3.X R13, R25.reuse, UR56, RZ, P3, !PT ;  /* 0x00000038190d7c10 */ /* 0x040fe20009ffe4ff */
[----:B------:R-:W2:Y:S01]  /*3e00*/  @!P0 LDG.E.U8 R153, desc[UR30][R8.64] ;  /* 0x0000001e08998981 */ /* 0x000ea2000c1e1100 */
[----:B------:R-:W-:-:S03]  /*3e10*/  IADD3.X R15, R25, UR48, RZ, P2, !PT ;  /* 0x00000030190f7c10 */ /* 0x000fc600097fe4ff */
[----:B------:R-:W2:Y:S04]  /*3e20*/  @!P0 LDG.E.U8 R161, desc[UR30][R12.64] ;  /* 0x0000001e0ca18981 */ /* 0x000ea8000c1e1100 */
[----:B------:R0:W2:Y:S04]  /*3e30*/  @!P0 LDG.E.U8 R159, desc[UR30][R14.64] ;  /* 0x0000001e0e9f8981 */ /* 0x0000a8000c1e1100 */
[----:B------:R1:W2:Y:S04]  /*3e40*/  @!P0 LDG.E.U8 R157, desc[UR30][R16.64] ;  /* 0x0000001e109d8981 */ /* 0x0002a8000c1e1100 */
[----:B------:R-:W-:Y:S04]  /*3e50*/  LDS.U8 R165, [R27+UR4+0x100] ;  /* 0x000100041ba57984 */ /* 0x000fe80008000000 */
[----:B0-----:R-:W-:Y:S04]  /*3e60*/  LDS.U8 R14, [R27+UR4] ;  /* 0x000000041b0e7984 */ /* 0x001fe80008000000 */
[----:B------:R-:W0:Y:S04]  /*3e70*/  LDS.U8 R15, [R27+UR4+0x10] ;  /* 0x000010041b0f7984 */ /* 0x000e280008000000 */
[----:B------:R-:W-:Y:S04]  /*3e80*/  LDS.U8 R163, [R27+UR4+0x110] ;  /* 0x000110041ba37984 */ /* 0x000fe80008000000 */
[----:B------:R-:W-:Y:S04]  /*3e90*/  LDS.U8 R139, [R27+UR4+0x120] ;  /* 0x000120041b8b7984 */ /* 0x000fe80008000000 */
[----:B------:R-:W-:Y:S04]  /*3ea0*/  LDS.U8 R141, [R27+UR4+0x130] ;  /* 0x000130041b8d7984 */ /* 0x000fe80008000000 */
[----:B------:R-:W-:Y:S04]  /*3eb0*/  LDS.U8 R117, [R27+UR4+0x200] ;  /* 0x000200041b757984 */ /* 0x000fe80008000000 */
[----:B------:R-:W-:Y:S04]  /*3ec0*/  LDS.U8 R119, [R27+UR4+0x210] ;  /* 0x000210041b777984 */ /* 0x000fe80008000000 */
[----:B------:R-:W-:Y:S04]  /*3ed0*/  LDS.U8 R109, [R27+UR4+0x220] ;  /* 0x000220041b6d7984 */ /* 0x000fe80008000000 */
[----:B------:R-:W-:Y:S04]  /*3ee0*/  LDS.U8 R116, [R27+UR4+0x230] ;  /* 0x000230041b747984 */ /* 0x000fe80008000000 */
[----:B-1----:R-:W-:Y:S04]  /*3ef0*/  LDS.U8 R16, [R27+UR4+0x300] ;  /* 0x000300041b107984 */ /* 0x002fe80008000000 */
[----:B------:R-:W-:Y:S04]  /*3f00*/  LDS.U8 R17, [R27+UR4+0x310] ;  /* 0x000310041b117984 */ /* 0x000fe80008000000 */
        /* <DEDUP_REMOVED lines=18> */
[----:B------:R-:W-:Y:S04]  /*4030*/  LDS.U8 R2, [R24+UR4] ;  /* 0x0000000418027984 */ /* 0x000fe80008000000 */
[----:B------:R-:W-:Y:S04]  /*4040*/  LDS.U8 R13, [R24+UR4+0x10] ;  /* 0x00001004180d7984 */ /* 0x000fe80008000000 */
[----:B------:R-:W-:Y:S04]  /*4050*/  LDS.U8 R143, [R24+UR4+0x20] ;  /* 0x00002004188f7984 */ /* 0x000fe80008000000 */
[----:B------:R-:W-:Y:S04]  /*4060*/  LDS.U8 R145, [R24+UR4+0x30] ;  /* 0x0000300418917984 */ /* 0x000fe80008000000 */
[----:B------:R-:W-:Y:S04]  /*4070*/  LDS.U8 R3, [R24+UR4+0x100] ;  /* 0x0001000418037984 */ /* 0x000fe80008000000 */
[----:B------:R-:W1:Y:S04]  /*4080*/  LDS.U8 R12, [R24+UR4+0x110] ;  /* 0x00011004180c7984 */ /* 0x000e680008000000 */
        /* <DEDUP_REMOVED lines=25> */
[----:B------:R-:W-:Y:S01]  /*4220*/  LDS.U8 R90, [R24+UR4+0x730] ;  /* 0x00073004185a7984 */ /* 0x000fe20008000000 */
[----:B------:R-:W-:Y:S06]  /*4230*/  BAR.SYNC.DEFER_BLOCKING 0x0 ;  /* 0x0000000000007b1d */ /* 0x000fec0000010000 */
[----:B----4-:R-:W-:Y:S04]  /*4240*/  STS.U8 [R41+UR4], R131 ;  /* 0x0000008329007988 */ /* 0x010fe80008000004 */
[----:B-----5:R-:W-:Y:S04]  /*4250*/  STS.U8 [R41+UR4+0x400], R162 ;  /* 0x000400a229007988 */ /* 0x020fe80008000004 */
[----:B------:R-:W-:Y:S04]  /*4260*/  STS.U8 [R41+UR4+0x800], R132 ;  /* 0x0008008429007988 */ /* 0x000fe80008000004 */
[----:B------:R-:W-:Y:S04]  /*4270*/  STS.U8 [R41+UR4+0xc00], R128 ;  /* 0x000c008029007988 */ /* 0x000fe80008000004 */
[----:B---3--:R-:W-:Y:S04]  /*4280*/  STS.U8 [R45+UR4+0x80], R129 ;  /* 0x000080812d007988 */ /* 0x008fe80008000004 */
[----:B------:R-:W-:Y:S04]  /*4290*/  STS.U8 [R45+UR4+0x480], R160 ;  /* 0x000480a02d007988 */ /* 0x000fe80008000004 */
[----:B------:R-:W-:Y:S04]  /*42a0*/  STS.U8 [R45+UR4+0x880], R130 ;  /* 0x000880822d007988 */ /* 0x000fe80008000004 */
[----:B------:R-:W-:Y:S04]  /*42b0*/  STS.U8 [R45+UR4+0xc80], R126 ;  /* 0x000c807e2d007988 */ /* 0x000fe80008000004 */
[----:B--2---:R-:W-:Y:S04]  /*42c0*/  STS.U8 [R47+UR4+0x100], R133 ;  /* 0x000100852f007988 */ /* 0x004fe80008000004 */
[----:B------:R-:W-:Y:S04]  /*42d0*/  STS.U8 [R47+UR4+0x500], R156 ;  /* 0x0005009c2f007988 */ /* 0x000fe80008000004 */
        /* <DEDUP_REMOVED lines=21> */
[----:B------:R-:W-:Y:S01]  /*4430*/  STS.U8 [R26+UR4+0xf80], R157 ;  /* 0x000f809d1a007988 */ /* 0x000fe20008000004 */
[----:B------:R-:W-:Y:S06]  /*4440*/  BAR.SYNC.DEFER_BLOCKING 0x0 ;  /* 0x0000000000007b1d */ /* 0x000fec0000010000 */
[----:B------:R-:W2:Y:S01]  /*4450*/  LDSM.16.M88.4 R8, [R29+UR4] ;  /* 0x000000041d08783b */ /* 0x000ea20008000200 */
[----:B0-----:R-:W-:-:S02]  /*4460*/  IMAD R14, R15, 0x100, R14 ;  /* 0x000001000f0e7824 */ /* 0x001fc400078e020e */
[----:B-1----:R-:W-:Y:S02]  /*4470*/  IMAD R3, R12, 0x100, R3 ;  /* 0x000001000c037824 */ /* 0x002fe400078e0203 */
[----:B------:R-:W-:Y:S02]  /*4480*/  IMAD R163, R163, 0x100, R165 ;  /* 0x00000100a3a37824 */ /* 0x000fe400078e02a5 */
[----:B------:R-:W-:Y:S01]  /*4490*/  IMAD R13, R13, 0x100, R2 ;  /* 0x000001000d0d7824 */ /* 0x000fe200078e0202 */
[----:B------:R-:W-:Y:S02]  /*44a0*/  F2FP.F16.E4M3.UNPACK_B R12, R14 ;  /* 0x0000000eff0c723e */ /* 0x000fe400020006ff */
[----:B------:R-:W-:Y:S02]  /*44b0*/  F2FP.F16.E4M3.UNPACK_B R15, R3 ;  /* 0x00000003ff0f723e */ /* 0x000fe400020006ff */
[----:B------:R-:W-:Y:S02]  /*44c0*/  F2FP.F16.E4M3.UNPACK_B R14, R163 ;  /* 0x000000a3ff0e723e */ /* 0x000fe400020006ff */
[----:B------:R-:W-:-:S02]  /*44d0*/  F2FP.F16.E4M3.UNPACK_B R13, R13 ;  /* 0x0000000dff0d723e */ /* 0x000fc400020006ff */
[----:B--2---:R-:W-:Y:S02]  /*44e0*/  F2FP.F16.E4M3.UNPACK_B R2, R8 ;  /* 0x00000008ff02723e */ /* 0x004fe400020006ff */
[----:B------:R-:W-:-:S07]  /*44f0*/  F2FP.F16.E4M3.UNPACK_B R3, R9 ;  /* 0x00000009ff03723e */ /* 0x000fce00020006ff */
[----:B------:R-:W-:Y:S01]  /*4500*/  HMMA.16816.F32 R12, R12, R2, R4 ;  /* 0x000000020c0c723c */ /* 0x000fe20000001804 */
[----:B------:R-:W-:-:S06]  /*4510*/  F2FP.F16.E4M3.UNPACK_B R8, R8.H1 ;  /* 0x00000008ff08723e */ /* 0x000fcc00030006ff */
[----:B------:R-:W-:Y:S02]  /*4520*/  IMAD R4, R137, 0x100, R135 ;  /* 0x0000010089047824 */ /* 0x000fe400078e0287 */
[----:B------:R-:W-:Y:S02]  /*4530*/  IMAD R6, R141, 0x100, R139 ;  /* 0x000001008d067824 */ /* 0x000fe400078e028b */
[----:B------:R-:W-:Y:S02]  /*4540*/  IMAD R5, R145, 0x100, R143 ;  /* 0x0000010091057824 */ /* 0x000fe400078e028f */
[----:B------:R-:W-:Y:S01]  /*4550*/  IMAD R7, R149, 0x100, R147 ;  /* 0x0000010095077824 */ /* 0x000fe200078e0293 */
[----:B------:R-:W-:Y:S02]  /*4560*/  F2FP.F16.E4M3.UNPACK_B R4, R4 ;  /* 0x00000004ff04723e */ /* 0x000fe400020006ff */
[----:B------:R-:W-:Y:S02]  /*4570*/  F2FP.F16.E4M3.UNPACK_B R6, R6 ;  /* 0x00000006ff06723e */ /* 0x000fe400020006ff */
[----:B------:R-:W-:-:S02]  /*4580*/  F2FP.F16.E4M3.UNPACK_B R5, R5 ;  /* 0x00000005ff05723e */ /* 0x000fc400020006ff */
[----:B------:R-:W-:Y:S02]  /*4590*/  F2FP.F16.E4M3.UNPACK_B R7, R7 ;  /* 0x00000007ff07723e */ /* 0x000fe400020006ff */
[----:B------:R-:W-:-:S07]  /*45a0*/  F2FP.F16.E4M3.UNPACK_B R9, R9.H1 ;  /* 0x00000009ff09723e */ /* 0x000fce00030006ff */
[----:B------:R-:W-:Y:S01]  /*45b0*/  HMMA.16816.F32 R12, R4, R8, R12 ;  /* 0x00000008040c723c */ /* 0x000fe2000000180c */
[----:B------:R-:W-:Y:S02]  /*45c0*/  IMAD R18, R17, 0x100, R16 ;  /* 0x0000010011127824 */ /* 0x000fe400078e0210 */
[----:B------:R-:W-:Y:S02]  /*45d0*/  IMAD R117, R119, 0x100, R117 ;  /* 0x0000010077757824 */ /* 0x000fe400078e0275 */
[----:B------:R-:W-:Y:S01]  /*45e0*/  IMAD R19, R127, 0x100, R125 ;  /* 0x000001007f137824 */ /* 0x000fe200078e027d */
[----:B------:R-:W-:Y:S01]  /*45f0*/  F2FP.F16.E4M3.UNPACK_B R2, R10 ;  /* 0x0000000aff02723e */ /* 0x000fe200020006ff */
[----:B------:R-:W-:Y:S01]  /*4600*/  IMAD R17, R123, 0x100, R121 ;  /* 0x000001007b117824 */ /* 0x000fe200078e0279 */
[----:B------:R-:W-:Y:S01]  /*4610*/  F2FP.F16.E4M3.UNPACK_B R16, R117 ;  /* 0x00000075ff10723e */ /* 0x000fe200020006ff */
[----:B------:R-:W0:Y:S01]  /*4620*/  LDSM.16.M88.4 R4, [R39+UR4] ;  /* 0x000000042704783b */ /* 0x000e220008000200 */
[----:B------:R-:W-:-:S02]  /*4630*/  F2FP.F16.E4M3.UNPACK_B R18, R18 ;  /* 0x00000012ff12723e */ /* 0x000fc400020006ff */
[----:B------:R-:W-:Y:S02]  /*4640*/  F2FP.F16.E4M3.UNPACK_B R17, R17 ;  /* 0x00000011ff11723e */ /* 0x000fe400020006ff */
[----:B------:R-:W-:Y:S02]  /*4650*/  F2FP.F16.E4M3.UNPACK_B R19, R19 ;  /* 0x00000013ff13723e */ /* 0x000fe400020006ff */
[----:B------:R-:W-:-:S08]  /*4660*/  F2FP.F16.E4M3.UNPACK_B R3, R11 ;  /* 0x0000000bff03723e */ /* 0x000fd000020006ff */
[----:B------:R-:W-:Y:S01]  /*4670*/  HMMA.16816.F32 R12, R16, R2, R12 ;  /* 0x00000002100c723c */ /* 0x000fe2000000180c */
[----:B------:R-:W-:Y:S02]  /*4680*/  IMAD R8, R116, 0x100, R109 ;  /* 0x0000010074087824 */ /* 0x000fe400078e026d */
[----:B------:R-:W-:Y:S02]  /*4690*/  IMAD R111, R118, 0x100, R111 ;  /* 0x00000100766f7824 */ /* 0x000fe400078e026f */
[----:B------:R-:W-:Y:S02]  /*46a0*/  IMAD R9, R120, 0x100, R113 ;  /* 0x0000010078097824 */ /* 0x000fe400078e0271 */
[----:B------:R-:W-:Y:S01]  /*46b0*/  IMAD R115, R122, 0x100, R115 ;  /* 0x000001007a737824 */ /* 0x000fe200078e0273 */
[----:B------:R-:W-:Y:S02]  /*46c0*/  F2FP.F16.E4M3.UNPACK_B R2, R10.H1 ;  /* 0x0000000aff02723e */ /* 0x000fe400030006ff */
[----:B------:R-:W-:-:S02]  /*46d0*/  F2FP.F16.E4M3.UNPACK_B R3, R11.H1 ;  /* 0x0000000bff03723e */ /* 0x000fc400030006ff */
[----:B------:R-:W-:Y:S02]  /*46e0*/  F2FP.F16.E4M3.UNPACK_B R8, R8 ;  /* 0x00000008ff08723e */ /* 0x000fe400020006ff */
[----:B------:R-:W-:Y:S02]  /*46f0*/  F2FP.F16.E4M3.UNPACK_B R10, R111 ;  /* 0x0000006fff0a723e */ /* 0x000fe400020006ff */
[----:B------:R-:W-:Y:S02]  /*4700*/  F2FP.F16.E4M3.UNPACK_B R9, R9 ;  /* 0x00000009ff09723e */ /* 0x000fe400020006ff */
[----:B------:R-:W-:-:S07]  /*4710*/  F2FP.F16.E4M3.UNPACK_B R11, R115 ;  /* 0x00000073ff0b723e */ /* 0x000fce00020006ff */
[----:B------:R-:W-:Y:S07]  /*4720*/  HMMA.16816.F32 R8, R8, R2, R12 ;  /* 0x000000020808723c */ /* 0x000fee000000180c */
[----:B------:R-:W-:Y:S02]  /*4730*/  IMAD R12, R108, 0x100, R101 ;  /* 0x000001006c0c7824 */ /* 0x000fe400078e0265 */
[----:B------:R-:W-:Y:S02]  /*4740*/  IMAD R14, R110, 0x100, R103 ;  /* 0x000001006e0e7824 */ /* 0x000fe400078e0267 */
[----:B------:R-:W-:-:S02]  /*4750*/  IMAD R13, R112, 0x100, R105 ;  /* 0x00000100700d7824 */ /* 0x000fc400078e0269 */
[----:B------:R-:W-:Y:S01]  /*4760*/  IMAD R15, R114, 0x100, R107 ;  /* 0x00000100720f7824 */ /* 0x000fe200078e026b */
[----:B------:R-:W-:Y:S02]  /*4770*/  F2FP.F16.E4M3.UNPACK_B R12, R12 ;  /* 0x0000000cff0c723e */ /* 0x000fe400020006ff */
[----:B------:R-:W-:Y:S02]  /*4780*/  F2FP.F16.E4M3.UNPACK_B R14, R14 ;  /* 0x0000000eff0e723e */ /* 0x000fe400020006ff */
[----:B------:R-:W-:Y:S02]  /*4790*/  F2FP.F16.E4M3.UNPACK_B R13, R13 ;  /* 0x0000000dff0d723e */ /* 0x000fe400020006ff */
[----:B------:R-:W-:Y:S02]  /*47a0*/  F2FP.F16.E4M3.UNPACK_B R15, R15 ;  /* 0x0000000fff0f723e */ /* 0x000fe400020006ff */
[----:B0-----:R-:W-:Y:S02]  /*47b0*/  F2FP.F16.E4M3.UNPACK_B R2, R4 ;  /* 0x00000004ff02723e */ /* 0x001fe400020006ff */
        /* <DEDUP_REMOVED lines=13> */
[----:B------:R-:W-:-:S06]  /*4890*/  F2FP.F16.E4M3.UNPACK_B R2, R6 ;  /* 0x00000006ff02723e */ /* 0x000fcc00020006ff */
        /* <DEDUP_REMOVED lines=8> */
[----:B------:R-:W-:Y:S01]  /*4920*/  F2FP.F16.E4M3.UNPACK_B R3, R7 ;  /* 0x00000007ff03723e */ /* 0x000fe200020006ff */
[----:B------:R-:W-:-:S06]  /*4930*/  UIADD3 UR6, UP5, UR5, UR6, URZ ;  /* 0x0000000605067290 */ /* 0x000fcc000ffbe03f */
[----:B------:R-:W-:Y:S01]  /*4940*/  HMMA.16816.F32 R8, R12, R2, R8 ;  /* 0x000000020c08723c */ /* 0x000fe20000001808 */
[----:B------:R-:W-:Y:S02]  /*4950*/  UIADD3 UR7, UP6, UR5, UR7, URZ ;  /* 0x0000000705077290 */ /* 0x000fe4000ffde03f */
[----:B------:R-:W-:Y:S02]  /*4960*/  UIADD3 UR8, UP0, UR5, UR8, URZ ;  /* 0x0000000805087290 */ /* 0x000fe4000ff1e03f */
[----:B------:R-:W-:Y:S02]  /*4970*/  UIADD3 UR9, UP1, UR5, UR9, URZ ;  /* 0x0000000905097290 */ /* 0x000fe4000ff3e03f */
[----:B------:R-:W-:Y:S01]  /*4980*/  IADD3 R23, P6, R23, UR5, RZ ;  /* 0x0000000517177c10 */ /* 0x000fe2000ffde0ff */
[----:B------:R-:W-:Y:S02]  /*4990*/  UIADD3 UR32, UR32, -0x1, URZ ;  /* 0xffffffff20207890 */ /* 0x000fe4000fffe03f */
[----:B------:R-:W-:-:S02]  /*49a0*/  UIADD3.X UR37, UR34, UR37, URZ, UP5, !UPT ;  /* 0x0000002522257290 */ /* 0x000fc4000affe43f */
[----:B------:R-:W-:Y:S02]  /*49b0*/  UIADD3.X UR38, UR34, UR38, URZ, UP6, !UPT ;  /* 0x0000002622267290 */ /* 0x000fe4000b7fe43f */
[----:B------:R-:W-:Y:S02]  /*49c0*/  UIADD3.X UR39, UR34, UR39, URZ, UP0, !UPT ;  /* 0x0000002722277290 */ /* 0x000fe400087fe43f */
[----:B------:R-:W-:Y:S02]  /*49d0*/  UIADD3.X UR40, UR34, UR40, URZ, UP1, !UPT ;  /* 0x0000002822287290 */ /* 0x000fe40008ffe43f */
[----:B------:R-:W-:Y:S01]  /*49e0*/  IADD3.X R36, R36, UR34, RZ, P6, !PT ;  /* 0x0000002224247c10 */ /* 0x000fe2000b7fe4ff */
[----:B------:R-:W-:Y:S02]  /*49f0*/  UIADD3 UR10, UP2, UR5, UR10, URZ ;  /* 0x0000000a050a7290 */ /* 0x000fe4000ff5e03f */
[----:B------:R-:W-:Y:S02]  /*4a00*/  UIADD3 UR11, UP3, UR5, UR11, URZ ;  /* 0x0000000b050b7290 */ /* 0x000fe4000ff7e03f */
[----:B------:R-:W-:-:S02]  /*4a10*/  UIADD3 UR12, UP4, UR5, UR12, URZ ;  /* 0x0000000c050c7290 */ /* 0x000fc4000ff9e03f */
[----:B------:R-:W-:Y:S02]  /*4a20*/  UIADD3 UR13, UP5, UR5, UR13, URZ ;  /* 0x0000000d050d7290 */ /* 0x000fe4000ffbe03f */
[----:B------:R-:W-:Y:S02]  /*4a30*/  UIADD3 UR14, UP6, UR5, UR14, URZ ;  /* 0x0000000e050e7290 */ /* 0x000fe4000ffde03f */
[----:B------:R-:W-:Y:S02]  /*4a40*/  UIADD3 UR15, UP0, UR5, UR15, URZ ;  /* 0x0000000f050f7290 */ /* 0x000fe4000ff1e03f */
[----:B------:R-:W-:Y:S01]  /*4a50*/  UIADD3 UR16, UP1, UR5, UR16, URZ ;  /* 0x0000001005107290 */ /* 0x000fe2000ff3e03f */
[----:B------:R-:W-:Y:S01]  /*4a60*/  IMAD R4, R84, 0x100, R59 ;  /* 0x0000010054047824 */ /* 0x000fe200078e023b */
[----:B------:R-:W-:Y:S01]  /*4a70*/  ISETP.NE.U32.AND P6, PT, RZ, UR32, PT ;  /* 0x00000020ff007c0c */ /* 0x000fe2000bfc5070 */
[----:B------:R-:W-:Y:S02]  /*4a80*/  IMAD R61, R86, 0x100, R61 ;  /* 0x00000100563d7824 */ /* 0x000fe400078e023d */
[----:B------:R-:W-:-:S02]  /*4a90*/  IMAD R5, R88, 0x100, R63 ;  /* 0x0000010058057824 */ /* 0x000fc400078e023f */
[----:B------:R-:W-:Y:S01]  /*4aa0*/  IMAD R65, R90, 0x100, R65 ;  /* 0x000001005a417824 */ /* 0x000fe200078e0241 */
[----:B------:R-:W-:Y:S01]  /*4ab0*/  UIADD3.X UR41, UR34, UR41, URZ, UP2, !UPT ;  /* 0x0000002922297290 */ /* 0x000fe200097fe43f */
[----:B------:R-:W-:Y:S01]  /*4ac0*/  IMAD.U32 R12, RZ, RZ, UR35 ;  /* 0x00000023ff0c7e24 */ /* 0x000fe2000f8e00ff */
[----:B------:R-:W-:Y:S01]  /*4ad0*/  UIADD3.X UR42, UR34, UR42, URZ, UP3, !UPT ;  /* 0x0000002a222a7290 */ /* 0x000fe20009ffe43f */
[----:B------:R-:W-:Y:S01]  /*4ae0*/  IADD3 R57, P0, R57, UR35, RZ ;  /* 0x0000002339397c10 */ /* 0x000fe2000ff1e0ff */
[----:B------:R-:W-:Y:S02]  /*4af0*/  UIADD3.X UR43, UR34, UR43, URZ, UP4, !UPT ;  /* 0x0000002b222b7290 */ /* 0x000fe4000a7fe43f */
[----:B------:R-:W-:Y:S02]  /*4b00*/  UIADD3.X UR44, UR34, UR44, URZ, UP5, !UPT ;  /* 0x0000002c222c7290 */ /* 0x000fe4000affe43f */
[----:B------:R-:W-:Y:S02]  /*4b10*/  UIADD3.X UR45, UR34, UR45, URZ, UP6, !UPT ;  /* 0x0000002d222d7290 */ /* 0x000fe4000b7fe43f */
[----:B------:R-:W-:-:S02]  /*4b20*/  UIADD3.X UR46, UR34, UR46, URZ, UP0, !UPT ;  /* 0x0000002e222e7290 */ /* 0x000fc400087fe43f */
[----:B------:R-:W-:Y:S01]  /*4b30*/  UIADD3.X UR47, UR34, UR47, URZ, UP1, !UPT ;  /* 0x0000002f222f7290 */ /* 0x000fe20008ffe43f */
[----:B------:R-:W-:Y:S01]  /*4b40*/  F2FP.F16.E4M3.UNPACK_B R2, R6.H1 ;  /* 0x00000006ff02723e */ /* 0x000fe200030006ff */
[----:B------:R-:W-:Y:S01]  /*4b50*/  UIADD3 UR17, UP2, UR5, UR17, URZ ;  /* 0x0000001105117290 */ /* 0x000fe2000ff5e03f */
[----:B------:R-:W-:Y:S01]  /*4b60*/  F2FP.F16.E4M3.UNPACK_B R3, R7.H1 ;  /* 0x00000007ff03723e */ /* 0x000fe200030006ff */
[----:B------:R-:W-:Y:S02]  /*4b70*/  UIADD3 UR18, UP3, UR5, UR18, URZ ;  /* 0x0000001205127290 */ /* 0x000fe4000ff7e03f */
[----:B------:R-:W-:Y:S02]  /*4b80*/  UIADD3 UR19, UP4, UR5, UR19, URZ ;  /* 0x0000001305137290 */ /* 0x000fe4000ff9e03f */
[----:B------:R-:W-:Y:S02]  /*4b90*/  UIADD3 UR20, UP5, UR5, UR20, URZ ;  /* 0x0000001405147290 */ /* 0x000fe4000ffbe03f */
[----:B------:R-:W-:-:S02]  /*4ba0*/  UIADD3 UR21, UP6, UR5, UR21, URZ ;  /* 0x0000001505157290 */ /* 0x000fc4000ffde03f */
[----:B------:R-:W-:Y:S02]  /*4bb0*/  UIADD3 UR22, UP0, UR5, UR22, URZ ;  /* 0x0000001605167290 */ /* 0x000fe4000ff1e03f */
[----:B------:R-:W-:Y:S01]  /*4bc0*/  UIADD3 UR23, UP1, UR5, UR23, URZ ;  /* 0x0000001705177290 */ /* 0x000fe2000ff3e03f */
[----:B------:R-:W-:Y:S02]  /*4bd0*/  F2FP.F16.E4M3.UNPACK_B R4, R4 ;  /* 0x00000004ff04723e */ /* 0x000fe400020006ff */
[----:B------:R-:W-:Y:S02]  /*4be0*/  F2FP.F16.E4M3.UNPACK_B R6, R61 ;  /* 0x0000003dff06723e */ /* 0x000fe400020006ff */
[----:B------:R-:W-:Y:S02]  /*4bf0*/  F2FP.F16.E4M3.UNPACK_B R5, R5 ;  /* 0x00000005ff05723e */ /* 0x000fe400020006ff */
[----:B------:R-:W-:Y:S01]  /*4c00*/  F2FP.F16.E4M3.UNPACK_B R7, R65 ;  /* 0x00000041ff07723e */ /* 0x000fe200020006ff */
[----:B------:R-:W-:Y:S01]  /*4c10*/  UIADD3.X UR48, UR34, UR48, URZ, UP2, !UPT ;  /* 0x0000003022307290 */ /* 0x000fe200097fe43f */
[----:B------:R-:W-:Y:S01]  /*4c20*/  LEA.HI.X.SX32 R37, R12, R37, 0x1, P0 ;  /* 0x000000250c257211 */ /* 0x000fe200000f0eff */
[----:B------:R-:W-:Y:S01]  /*4c30*/  UIADD3.X UR49, UR34, UR49, URZ, UP3, !UPT ;  /* 0x0000003122317290 */ /* 0x000fe20009ffe43f */
[----:B------:R-:W-:Y:S01]  /*4c40*/  IADD3 R30, P0, R30, UR5, RZ ;  /* 0x000000051e1e7c10 */ /* 0x000fe2000ff1e0ff */
        /* <DEDUP_REMOVED lines=10> */
[----:B------:R-:W-:-:S02]  /*4cf0*/  UIADD3 UR24, UP2, UR5, UR24, URZ ;  /* 0x0000001805187290 */ /* 0x000fc4000ff5e03f */
[----:B------:R-:W-:Y:S02]  /*4d00*/  UIADD3 UR25, UP3, UR5, UR25, URZ ;  /* 0x0000001905197290 */ /* 0x000fe4000ff7e03f */
[----:B------:R-:W-:Y:S02]  /*4d10*/  UIADD3 UR26, UP4, UR5, UR26, URZ ;  /* 0x0000001a051a7290 */ /* 0x000fe4000ff9e03f */
[----:B------:R-:W-:Y:S02]  /*4d20*/  UIADD3 UR27, UP5, UR5, UR27, URZ ;  /* 0x0000001b051b7290 */ /* 0x000fe4000ffbe03f */
[----:B------:R-:W-:Y:S02]  /*4d30*/  UIADD3 UR28, UP6, UR5, UR28, URZ ;  /* 0x0000001c051c7290 */ /* 0x000fe4000ffde03f */
[----:B------:R-:W-:Y:S02]  /*4d40*/  UIADD3 UR29, UP0, UR5, UR29, URZ ;  /* 0x0000001d051d7290 */ /* 0x000fe4000ff1e03f */
[----:B------:R-:W-:Y:S01]  /*4d50*/  UIADD3 UR36, UP1, UR5, UR36, URZ ;  /* 0x0000002405247290 */ /* 0x000fe2000ff3e03f */
[----:B------:R-:W-:Y:S01]  /*4d60*/  HMMA.16816.F32 R4, R4, R2, R8 ;  /* 0x000000020404723c */ /* 0x000fe20000001808 */
[----:B------:R-:W-:Y:S01]  /*4d70*/  UIADD3 UR33, UR33, -0x80, URZ ;  /* 0xffffff8021217890 */ /* 0x000fe2000fffe03f */
[----:B------:R-:W-:Y:S01]  /*4d80*/  IADD3.X R38, R38, UR34, RZ, P0, !PT ;  /* 0x0000002226267c10 */ /* 0x000fe200087fe4ff */
[----:B------:R-:W-:-:S02]  /*4d90*/  UIADD3.X UR55, UR34, UR55, URZ, UP2, !UPT ;  /* 0x0000003722377290 */ /* 0x000fc400097fe43f */
[----:B------:R-:W-:Y:S01]  /*4da0*/  IADD3.X R40, R40, UR34, RZ, P1, !PT ;  /* 0x0000002228287c10 */ /* 0x000fe20008ffe4ff */
[----:B------:R-:W-:Y:S02]  /*4db0*/  UIADD3.X UR56, UR34, UR56, URZ, UP3, !UPT ;  /* 0x0000003822387290 */ /* 0x000fe40009ffe43f */
[----:B------:R-:W-:Y:S01]  /*4dc0*/  IADD3.X R42, R42, UR34, RZ, P2, !PT ;  /* 0x000000222a2a7c10 */ /* 0x000fe200097fe4ff */
[----:B------:R-:W-:Y:S02]  /*4dd0*/  UIADD3.X UR57, UR34, UR57, URZ, UP4, !UPT ;  /* 0x0000003922397290 */ /* 0x000fe4000a7fe43f */
[----:B------:R-:W-:Y:S01]  /*4de0*/  IADD3.X R44, R44, UR34, RZ, P3, !PT ;  /* 0x000000222c2c7c10 */ /* 0x000fe20009ffe4ff */
[----:B------:R-:W-:Y:S02]  /*4df0*/  UIADD3.X UR58, UR34, UR58, URZ, UP5, !UPT ;  /* 0x0000003a223a7290 */ /* 0x000fe4000affe43f */
[----:B------:R-:W-:Y:S01]  /*4e00*/  IADD3.X R46, R46, UR34, RZ, P4, !PT ;  /* 0x000000222e2e7c10 */ /* 0x000fe2000a7fe4ff */
[----:B------:R-:W-:-:S02]  /*4e10*/  UIADD3.X UR59, UR34, UR59, URZ, UP6, !UPT ;  /* 0x0000003b223b7290 */ /* 0x000fc4000b7fe43f */
[----:B------:R-:W-:Y:S01]  /*4e20*/  IADD3.X R48, R48, UR34, RZ, P5, !PT ;  /* 0x0000002230307c10 */ /* 0x000fe2000affe4ff */
[----:B------:R-:W-:Y:S02]  /*4e30*/  UIADD3.X UR60, UR34, UR60, URZ, UP0, !UPT ;  /* 0x0000003c223c7290 */ /* 0x000fe400087fe43f */
[----:B------:R-:W-:Y:S01]  /*4e40*/  UIADD3.X UR61, UR34, UR61, URZ, UP1, !UPT ;  /* 0x0000003d223d7290 */ /* 0x000fe20008ffe43f */
[----:B------:R-:W-:Y:S11]  /*4e50*/  @P6 BRA `(.L_x_1) ;  /* 0xffffffe000506947 */ /* 0x000ff6000383ffff */
.L_x_0:
[----:B------:R-:W-:Y:S01]  /*4e60*/  BAR.SYNC.DEFER_BLOCKING 0x0 ;  /* 0x0000000000007b1d */ /* 0x000fe20000010000 */
[--C-:B------:R-:W-:Y:S01]  /*4e70*/  SHF.R.U32.HI R3, RZ, 0x5, R0.reuse ;  /* 0x00000005ff037819 */ /* 0x100fe20000011600 */
[C---:B------:R-:W-:Y:S01]  /*4e80*/  IMAD.SHL.U32 R2, R0.reuse, 0x10, RZ ;  /* 0x0000001000027824 */ /* 0x040fe200078e00ff */
[----:B------:R-:W-:Y:S01]  /*4e90*/  F2FP.SATFINITE.E4M3.F32.PACK_AB_MERGE_C R4, R5, R4, RZ ;  /* 0x000000040504723e */ /* 0x000fe200048070ff */
[----:B------:R-:W-:Y:S01]  /*4ea0*/  IMAD.SHL.U32 R9, R0, 0x4, RZ ;  /* 0x0000000400097824 */ /* 0x000fe200078e00ff */
[----:B------:R-:W-:Y:S01]  /*4eb0*/  SGXT.U32 R3, R3, 0x2 ;  /* 0x000000020303781a */ /* 0x000fe20000000000 */
[----:B------:R-:W-:Y:S01]  /*4ec0*/  ULDC.64 UR6, c[0x0][0x228] ;  /* 0x00008a0000067ab9 */ /* 0x000fe20000000a00 */
[----:B------:R-:W-:Y:S02]  /*4ed0*/  LOP3.LUT R2, R2, 0x180, RZ, 0xc0, !PT ;  /* 0x0000018002027812 */ /* 0x000fe400078ec0ff */
[----:B------:R-:W-:Y:S02]  /*4ee0*/  LOP3.LUT R3, R3, 0x1c, R0, 0xf8, !PT ;  /* 0x0000001c03037812 */ /* 0x000fe400078ef800 */
[----:B------:R-:W-:-:S02]  /*4ef0*/  F2FP.SATFINITE.E4M3.F32.PACK_AB_MERGE_C R6, R7, R6, RZ ;  /* 0x000000060706723e */ /* 0x000fc400048070ff */
[----:B------:R-:W-:Y:S02]  /*4f00*/  LOP3.LUT R11, R2, 0x7c, R9, 0xf8, !PT ;  /* 0x0000007c020b7812 */ /* 0x000fe400078ef809 */
[----:B------:R-:W-:Y:S02]  /*4f10*/  LOP3.LUT R9, R3, 0x60, R22, 0xf8, !PT ;  /* 0x0000006003097812 */ /* 0x000fe400078ef816 */
[----:B------:R-:W-:Y:S02]  /*4f20*/  LOP3.LUT R2, R4, 0xffff, RZ, 0xc0, !PT ;  /* 0x0000ffff04027812 */ /* 0x000fe400078ec0ff */
[----:B------:R-:W-:Y:S02]  /*4f30*/  LOP3.LUT R3, R6, 0xffff, RZ, 0xc0, !PT ;  /* 0x0000ffff06037812 */ /* 0x000fe400078ec0ff */
[----:B------:R-:W-:Y:S02]  /*4f40*/  LOP3.LUT R10, R11, 0x60, R0, 0x78, !PT ;  /* 0x000000600b0a7812 */ /* 0x000fe400078e7800 */
[----:B------:R-:W-:Y:S01]  /*4f50*/  LOP3.LUT R7, R9, 0x40, RZ, 0x3c, !PT ;  /* 0x0000004009077812 */ /* 0x000fe200078e3cff */
[----:B------:R-:W-:Y:S01]  /*4f60*/  STS.U8 [R9+UR4], R4 ;  /* 0x0000000409007988 */ /* 0x000fe20008000004 */
[----:B------:R-:W-:-:S02]  /*4f70*/  SHF.R.U32.HI R2, RZ, 0x8, R2 ;  /* 0x00000008ff027819 */ /* 0x000fc40000011602 */
[C---:B------:R-:W-:Y:S02]  /*4f80*/  LOP3.LUT R11, R9.reuse, 0x20, RZ, 0x3c, !PT ;  /* 0x00000020090b7812 */ /* 0x040fe400078e3cff */
[----:B------:R-:W-:Y:S01]  /*4f90*/  LOP3.LUT R8, R9, 0x60, RZ, 0x3c, !PT ;  /* 0x0000006009087812 */ /* 0x000fe200078e3cff */
[----:B------:R0:W-:Y:S01]  /*4fa0*/  STS.U8 [R7+UR4+0x100], R2 ;  /* 0x0001000207007988 */ /* 0x0001e20008000004 */
[----:B------:R-:W-:Y:S02]  /*4fb0*/  SHF.R.U32.HI R3, RZ, 0x8, R3 ;  /* 0x00000008ff037819 */ /* 0x000fe40000011603 */
[----:B------:R-:W-:Y:S01]  /*4fc0*/  ISETP.GE.AND P0, PT, R20, UR6, PT ;  /* 0x0000000614007c0c */ /* 0x000fe2000bf06270 */
[----:B------:R-:W-:Y:S01]  /*4fd0*/  STS.U8 [R11+UR4+0x80], R6 ;  /* 0x000080060b007988 */ /* 0x000fe20008000004 */
[----:B------:R-:W-:-:S03]  /*4fe0*/  LOP3.LUT R0, R28, 0x18, R21, 0xfe, !PT ;  /* 0x000000181c007812 */ /* 0x000fc600078efe15 */
[----:B------:R1:W-:Y:S01]  /*4ff0*/  STS.U8 [R8+UR4+0x180], R3 ;  /* 0x0001800308007988 */ /* 0x0003e20008000004 */
[C-C-:B0-----:R-:W-:Y:S01]  /*5000*/  LOP3.LUT R2, R28.reuse, 0x10, R21.reuse, 0xfe, !PT ;  /* 0x000000101c027812 */ /* 0x141fe200078efe15 */
[----:B------:R-:W-:Y:S01]  /*5010*/  BAR.SYNC.DEFER_BLOCKING 0x0 ;  /* 0x0000000000007b1d */ /* 0x000fe20000010000 */
[C---:B-1----:R-:W-:Y:S02]  /*5020*/  LOP3.LUT R3, R28.reuse, R21, RZ, 0xfc, !PT ;  /* 0x000000151c037212 */ /* 0x042fe400078efcff */
[----:B------:R-:W-:Y:S02]  /*5030*/  LOP3.LUT R21, R28, 0x8, R21, 0xfe, !PT ;  /* 0x000000081c157812 */ /* 0x000fe400078efe15 */
[----:B------:R-:W-:Y:S02]  /*5040*/  ISETP.LT.AND P3, PT, R3, UR7, !P0 ;  /* 0x0000000703007c0c */ /* 0x000fe4000c761270 */
[----:B------:R-:W-:Y:S01]  /*5050*/  ISETP.LT.AND P2, PT, R21, UR7, !P0 ;  /* 0x0000000715007c0c */ /* 0x000fe2000c741270 */
[----:B------:R-:W0:Y:S01]  /*5060*/  LDS R10, [R10+UR4] ;  /* 0x000000040a0a7984 */ /* 0x000e220008000800 */
[----:B------:R-:W-:-:S02]  /*5070*/  ULDC UR4, c[0x0][0x244] ;  /* 0x0000910000047ab9 */ /* 0x000fc40000000800 */
[----:B------:R-:W-:Y:S01]  /*5080*/  IMAD R5, R20, UR4, RZ ;  /* 0x0000000414057c24 */ /* 0x000fe2000f8e02ff */
[----:B------:R-:W-:-:S04]  /*5090*/  ULDC.64 UR4, c[0x0][0x220] ;  /* 0x0000880000047ab9 */ /* 0x000fc80000000a00 */
[----:B------:R-:W-:Y:S01]  /*50a0*/  IADD3 R12, P1, R5, UR4, RZ ;  /* 0x00000004050c7c10 */ /* 0x000fe2000ff3e0ff */
[----:B------:R-:W-:Y:S02]  /*50b0*/  ULDC UR4, c[0x0][0x248] ;  /* 0x0000920000047ab9 */ /* 0x000fe40000000800 */
[----:B------:R-:W-:Y:S01]  /*50c0*/  IMAD R3, R3, UR4, RZ ;  /* 0x0000000403037c24 */ /* 0x000fe2000f8e02ff */
[----:B------:R-:W-:Y:S01]  /*50d0*/  LEA.HI.X.SX32 R14, R5, UR5, 0x1, P1 ;  /* 0x00000005050e7c11 */ /* 0x000fe200088f0eff */
[----:B------:R-:W-:Y:S01]  /*50e0*/  IMAD R21, R21, UR4, RZ ;  /* 0x0000000415157c24 */ /* 0x000fe2000f8e02ff */
[C---:B------:R-:W-:Y:S01]  /*50f0*/  ISETP.LT.AND P1, PT, R2.reuse, UR7, !P0 ;  /* 0x0000000702007c0c */ /* 0x040fe2000c721270 */
[----:B------:R-:W-:Y:S01]  /*5100*/  IMAD R7, R2, UR4, RZ ;  /* 0x0000000402077c24 */ /* 0x000fe2000f8e02ff */
[C---:B------:R-:W-:Y:S01]  /*5110*/  ISETP.LT.AND P0, PT, R0.reuse, UR7, !P0 ;  /* 0x0000000700007c0c */ /* 0x040fe2000c701270 */
[----:B------:R-:W-:Y:S01]  /*5120*/  IMAD R9, R0, UR4, RZ ;  /* 0x0000000400097c24 */ /* 0x000fe2000f8e02ff */
[----:B------:R-:W-:-:S02]  /*5130*/  IADD3 R2, P4, R3, R12, RZ ;  /* 0x0000000c03027210 */ /* 0x000fc40007f9e0ff */
[-C--:B------:R-:W-:Y:S02]  /*5140*/  IADD3 R4, P6, R21, R12.reuse, RZ ;  /* 0x0000000c15047210 */ /* 0x080fe40007fde0ff */
[----:B------:R-:W-:Y:S02]  /*5150*/  IADD3 R6, P5, R7, R12, RZ ;  /* 0x0000000c07067210 */ /* 0x000fe40007fbe0ff */
[-C--:B------:R-:W-:Y:S02]  /*5160*/  LEA.HI.X.SX32 R3, R3, R14.reuse, 0x1, P4 ;  /* 0x0000000e03037211 */ /* 0x080fe400020f0eff */
[-C--:B------:R-:W-:Y:S02]  /*5170*/  LEA.HI.X.SX32 R5, R21, R14.reuse, 0x1, P6 ;  /* 0x0000000e15057211 */ /* 0x080fe400030f0eff */
[----:B------:R-:W-:Y:S02]  /*5180*/  LEA.HI.X.SX32 R7, R7, R14, 0x1, P5 ;  /* 0x0000000e07077211 */ /* 0x000fe400028f0eff */
[----:B------:R-:W-:-:S04]  /*5190*/  IADD3 R8, P4, R9, R12, RZ ;  /* 0x0000000c09087210 */ /* 0x000fc80007f9e0ff */
[----:B------:R-:W-:Y:S02]  /*51a0*/  LEA.HI.X.SX32 R9, R9, R14, 0x1, P4 ;  /* 0x0000000e09097211 */ /* 0x000fe400020f0eff */
[C---:B0-----:R-:W-:Y:S02]  /*51b0*/  PRMT R11, R10.reuse, 0x7770, RZ ;  /* 0x000077700a0b7816 */ /* 0x041fe400000000ff */
[C---:B------:R-:W-:Y:S02]  /*51c0*/  PRMT R13, R10.reuse, 0x7771, RZ ;  /* 0x000077710a0d7816 */ /* 0x040fe400000000ff */
[C---:B------:R-:W-:Y:S01]  /*51d0*/  PRMT R15, R10.reuse, 0x7772, RZ ;  /* 0x000077720a0f7816 */ /* 0x040fe200000000ff */
[----:B------:R0:W-:Y:S01]  /*51e0*/  @P3 STG.E.U8 desc[UR30][R2.64], R11 ;  /* 0x0000000b02003986 */ /* 0x0001e2000c10111e */
[----:B------:R-:W-:-:S03]  /*51f0*/  PRMT R17, R10, 0x7773, RZ ;  /* 0x000077730a117816 */ /* 0x000fc600000000ff */
[----:B------:R0:W-:Y:S04]  /*5200*/  @P2 STG.E.U8 desc[UR30][R4.64], R13 ;  /* 0x0000000d04002986 */ /* 0x0001e8000c10111e */
[----:B------:R0:W-:Y:S01]  /*5210*/  @P1 STG.E.U8 desc[UR30][R6.64], R15 ;  /* 0x0000000f06001986 */ /* 0x0001e2000c10111e */
[----:B------:R-:W-:Y:S05]  /*5220*/  @!P0 EXIT ;  /* 0x000000000000894d */ /* 0x000fea0003800000 */
[----:B------:R-:W-:Y:S01]  /*5230*/  STG.E.U8 desc[UR30][R8.64], R17 ;  /* 0x0000001108007986 */ /* 0x000fe2000c10111e */
[----:B------:R-:W-:Y:S05]  /*5240*/  EXIT ;  /* 0x000000000000794d */ /* 0x000fea0003800000 */
.L_x_2:
[----:B------:R-:W-:-:S00]  /*5250*/  BRA `(.L_x_2) ;  /* 0xfffffffc00fc7947 */ /* 0x000fc0000383ffff */
[----:B------:R-:W-:-:S00]  /*5260*/  NOP ;  /* 0x0000000000007918 */ /* 0x000fc00000000000 */
        /* <DEDUP_REMOVED lines=9> */
.L_x_3:


//--------------------- .nv.shared.matmul_kernel  --------------------------
	.section	.nv.shared.matmul_kernel,"aw",@nobits
	.sectionflags	@""
	.align	16
	.zero		1024


//--------------------- .nv.shared.reserved.0     --------------------------
	.section	.nv.shared.reserved.0,"aw",@nobits
	.weak		__nv_reservedSMEM_offset_0_alias
	.size		__nv_reservedSMEM_offset_0_alias, 0, 0
	.other		__nv_reservedSMEM_offset_0_alias,@"STO_CUDA_RESERVED_SHARED STV_DEFAULT"
__nv_reservedSMEM_offset_0_alias:
	.zero		0


//--------------------- .nv.constant0.matmul_kernel --------------------------
	.section	.nv.constant0.matmul_kernel,"a",@progbits
	.sectionflags	@""
	.align	4
.nv.constant0.matmul_kernel:
	.zero		608


//--------------------- SYMBOLS --------------------------

	.type		.nv.reservedSmem.offset0,@object
	.size		.nv.reservedSmem.offset0,0x4
